	.target	sm_90a

	.elftype	@"ET_EXEC"


//--------------------- .note.nv.tkinfo           --------------------------
	.section	.note.nv.tkinfo,"",@"SHT_NOTE"
	.sectionflags	@"SHF_NOTE_NV_TKINFO"
	.tkinfo
        /*0018*/ 	.word	0x00000002
        /*0030*/ 	.string	""
        /*0030*/ 	.string	"ptxas"
        /*0030*/ 	.string	"Cuda compilation tools, release 13.0, V13.0.88"
        /*0030*/ 	.string	"Build cuda_13.0.r13.0/compiler.36424714_0"
        /*0030*/ 	.string	"-arch sm_90a -m 64 "



//--------------------- .note.nv.cuinfo           --------------------------
	.section	.note.nv.cuinfo,"",@"SHT_NOTE"
	.sectionflags	@"SHF_NOTE_NV_CUINFO"
        /*0018*/ 	.short	0x0002
        /*001a*/ 	.short	0x005a
        /*001c*/ 	.short	0x0082
	.zero		2


//--------------------- .nv.info                  --------------------------
	.section	.nv.info,"",@"SHT_CUDA_INFO"
	.align	4


	//----- nvinfo : EIATTR_REGCOUNT
	.align		4
        /*0000*/ 	.byte	0x04, 0x2f
        /*0002*/ 	.short	(.L_15 - .L_14)
	.align		4
.L_14:
        /*0004*/ 	.word	index@(_ZN7cutlass13device_kernelINS_4gemm6kernel13GemmUniversalIN4cute5tupleIJiiiiEEENS1_10collective13CollectiveMmaINS1_34MainloopSm90TmaGmmaWarpSpecializedILi4ENS5_IJNS4_1CILi2EEESB_NSA_ILi1EEEEEENS1_32KernelTmaWarpSpecializedPingpongEEENS5_IJNSA_ILi64EEESG_NSA_ILi128EEEEEEaNS5_IJlSC_lEEEaSJ_NS4_8TiledMMAINS4_8MMA_AtomIJNS4_4SM904GMMA26MMA_64x64x32_S32S8S8_SS_TNEEEENS4_6LayoutINS5_IJSC_SC_SC_EEENS5_IJNSA_ILi0EEESS_SS_EEEEENS5_IJNS4_10UnderscoreESV_SV_EEEEENS4_23SM90_TMA_LOAD_MULTICASTENS4_14ComposedLayoutINS4_7SwizzleILi3ELi4ELi3EEENS4_18smem_ptr_flag_bitsILi8EEENSQ_INS5_IJNSA_ILi8EEESH_EEENS5_IJSH_SC_EEEEEEEvNS4_8identityESY_S18_vS19_EENS_8epilogue10collective6detail29Sm90TmaWarpSpecializedAdapterINS1C_15DefaultEpilogueIaSJ_SJ_NS1B_6thread17LinearCombinationIaLi1EiiLNS1G_9ScaleType4KindE0ELNS_15FloatRoundStyleE2EaEENS1_15EpilogueDefaultEEEEEvvEEEEvNT_6ParamsE)
        /*0008*/ 	.word	0x000000a8


	//----- nvinfo : EIATTR_FRAME_SIZE
	.align		4
.L_15:
        /*000c*/ 	.byte	0x04, 0x11
        /*000e*/ 	.short	(.L_17 - .L_16)
	.align		4
.L_16:
        /*0010*/ 	.word	index@(_ZN7cutlass13device_kernelINS_4gemm6kernel13GemmUniversalIN4cute5tupleIJiiiiEEENS1_10collective13CollectiveMmaINS1_34MainloopSm90TmaGmmaWarpSpecializedILi4ENS5_IJNS4_1CILi2EEESB_NSA_ILi1EEEEEENS1_32KernelTmaWarpSpecializedPingpongEEENS5_IJNSA_ILi64EEESG_NSA_ILi128EEEEEEaNS5_IJlSC_lEEEaSJ_NS4_8TiledMMAINS4_8MMA_AtomIJNS4_4SM904GMMA26MMA_64x64x32_S32S8S8_SS_TNEEEENS4_6LayoutINS5_IJSC_SC_SC_EEENS5_IJNSA_ILi0EEESS_SS_EEEEENS5_IJNS4_10UnderscoreESV_SV_EEEEENS4_23SM90_TMA_LOAD_MULTICASTENS4_14ComposedLayoutINS4_7SwizzleILi3ELi4ELi3EEENS4_18smem_ptr_flag_bitsILi8EEENSQ_INS5_IJNSA_ILi8EEESH_EEENS5_IJSH_SC_EEEEEEEvNS4_8identityESY_S18_vS19_EENS_8epilogue10collective6detail29Sm90TmaWarpSpecializedAdapterINS1C_15DefaultEpilogueIaSJ_SJ_NS1B_6thread17LinearCombinationIaLi1EiiLNS1G_9ScaleType4KindE0ELNS_15FloatRoundStyleE2EaEENS1_15EpilogueDefaultEEEEEvvEEEEvNT_6ParamsE)
        /*0014*/ 	.word	0x00000000


	//----- nvinfo : EIATTR_MIN_STACK_SIZE
	.align		4
.L_17:
        /*0018*/ 	.byte	0x04, 0x12
        /*001a*/ 	.short	(.L_19 - .L_18)
	.align		4
.L_18:
        /*001c*/ 	.word	index@(_ZN7cutlass13device_kernelINS_4gemm6kernel13GemmUniversalIN4cute5tupleIJiiiiEEENS1_10collective13CollectiveMmaINS1_34MainloopSm90TmaGmmaWarpSpecializedILi4ENS5_IJNS4_1CILi2EEESB_NSA_ILi1EEEEEENS1_32KernelTmaWarpSpecializedPingpongEEENS5_IJNSA_ILi64EEESG_NSA_ILi128EEEEEEaNS5_IJlSC_lEEEaSJ_NS4_8TiledMMAINS4_8MMA_AtomIJNS4_4SM904GMMA26MMA_64x64x32_S32S8S8_SS_TNEEEENS4_6LayoutINS5_IJSC_SC_SC_EEENS5_IJNSA_ILi0EEESS_SS_EEEEENS5_IJNS4_10UnderscoreESV_SV_EEEEENS4_23SM90_TMA_LOAD_MULTICASTENS4_14ComposedLayoutINS4_7SwizzleILi3ELi4ELi3EEENS4_18smem_ptr_flag_bitsILi8EEENSQ_INS5_IJNSA_ILi8EEESH_EEENS5_IJSH_SC_EEEEEEEvNS4_8identityESY_S18_vS19_EENS_8epilogue10collective6detail29Sm90TmaWarpSpecializedAdapterINS1C_15DefaultEpilogueIaSJ_SJ_NS1B_6thread17LinearCombinationIaLi1EiiLNS1G_9ScaleType4KindE0ELNS_15FloatRoundStyleE2EaEENS1_15EpilogueDefaultEEEEEvvEEEEvNT_6ParamsE)
        /*0020*/ 	.word	0x00000000
.L_19:


//--------------------- .nv.compat                --------------------------
	.section	.nv.compat,"",@"SHT_CUDA_COMPAT_INFO"
	.align	4
        /*0000*/ 	.byte	0x02, 0x09, 0x01, 0x00, 0x02, 0x02, 0x04, 0x00, 0x02, 0x05, 0x05, 0x00, 0x03, 0x07, 0x01, 0x01
        /*0010*/ 	.byte	0x02, 0x03, 0x01, 0x00, 0x02, 0x06, 0x01, 0x00, 0x04, 0x0b, 0x08, 0x00, 0x00, 0x00, 0x00, 0x00
        /*0020*/ 	.byte	0x00, 0x00, 0x00, 0x00


//--------------------- .nv.info._ZN7cutlass13device_kernelINS_4gemm6kernel13GemmUniversalIN4cute5tupleIJiiiiEEENS1_10collective13CollectiveMmaINS1_34MainloopSm90TmaGmmaWarpSpecializedILi4ENS5_IJNS4_1CILi2EEESB_NSA_ILi1EEEEEENS1_32KernelTmaWarpSpecializedPingpongEEENS5_IJNSA_ILi64EEESG_NSA_ILi128EEEEEEaNS5_IJlSC_lEEEaSJ_NS4_8TiledMMAINS4_8MMA_AtomIJNS4_4SM904GMMA26MMA_64x64x32_S32S8S8_SS_TNEEEENS4_6LayoutINS5_IJSC_SC_SC_EEENS5_IJNSA_ILi0EEESS_SS_EEEEENS5_IJNS4_10UnderscoreESV_SV_EEEEENS4_23SM90_TMA_LOAD_MULTICASTENS4_14ComposedLayoutINS4_7SwizzleILi3ELi4ELi3EEENS4_18smem_ptr_flag_bitsILi8EEENSQ_INS5_IJNSA_ILi8EEESH_EEENS5_IJSH_SC_EEEEEEEvNS4_8identityESY_S18_vS19_EENS_8epilogue10collective6detail29Sm90TmaWarpSpecializedAdapterINS1C_15DefaultEpilogueIaSJ_SJ_NS1B_6thread17LinearCombinationIaLi1EiiLNS1G_9ScaleType4KindE0ELNS_15FloatRoundStyleE2EaEENS1_15EpilogueDefaultEEEEEvvEEEEvNT_6ParamsE --------------------------
	.section	.nv.info._ZN7cutlass13device_kernelINS_4gemm6kernel13GemmUniversalIN4cute5tupleIJiiiiEEENS1_10collective13CollectiveMmaINS1_34MainloopSm90TmaGmmaWarpSpecializedILi4ENS5_IJNS4_1CILi2EEESB_NSA_ILi1EEEEEENS1_32KernelTmaWarpSpecializedPingpongEEENS5_IJNSA_ILi64EEESG_NSA_ILi128EEEEEEaNS5_IJlSC_lEEEaSJ_NS4_8TiledMMAINS4_8MMA_AtomIJNS4_4SM904GMMA26MMA_64x64x32_S32S8S8_SS_TNEEEENS4_6LayoutINS5_IJSC_SC_SC_EEENS5_IJNSA_ILi0EEESS_SS_EEEEENS5_IJNS4_10UnderscoreESV_SV_EEEEENS4_23SM90_TMA_LOAD_MULTICASTENS4_14ComposedLayoutINS4_7SwizzleILi3ELi4ELi3EEENS4_18smem_ptr_flag_bitsILi8EEENSQ_INS5_IJNSA_ILi8EEESH_EEENS5_IJSH_SC_EEEEEEEvNS4_8identityESY_S18_vS19_EENS_8epilogue10collective6detail29Sm90TmaWarpSpecializedAdapterINS1C_15DefaultEpilogueIaSJ_SJ_NS1B_6thread17LinearCombinationIaLi1EiiLNS1G_9ScaleType4KindE0ELNS_15FloatRoundStyleE2EaEENS1_15EpilogueDefaultEEEEEvvEEEEvNT_6ParamsE,"",@"SHT_CUDA_INFO"
	.sectionflags	@""
	.align	4


	//----- nvinfo : EIATTR_CUDA_API_VERSION
	.align		4
        /*0000*/ 	.byte	0x04, 0x37
        /*0002*/ 	.short	(.L_21 - .L_20)
.L_20:
        /*0004*/ 	.word	0x00000082


	//----- nvinfo : EIATTR_KPARAM_INFO
	.align		4
.L_21:
        /*0008*/ 	.byte	0x04, 0x17
        /*000a*/ 	.short	(.L_23 - .L_22)
.L_22:
        /*000c*/ 	.word	0x00000000
        /*0010*/ 	.short	0x0000
        /*0012*/ 	.short	0x0070
        /*0014*/ 	.byte	0x00, 0xf0, 0x01, 0x10


	//----- nvinfo : EIATTR_SPARSE_MMA_MASK
	.align		4
.L_23:
        /*0018*/ 	.byte	0x03, 0x50
        /*001a*/ 	.short	0x0000


	//----- nvinfo : EIATTR_MAXREG_COUNT
	.align		4
        /*001c*/ 	.byte	0x03, 0x1b
        /*001e*/ 	.short	0x00a8


	//----- nvinfo : EIATTR_NUM_BARRIERS
	.align		4
        /*0020*/ 	.byte	0x02, 0x4c
        /*0022*/ 	.byte	0x01
	.zero		1


	//----- nvinfo : EIATTR_EXTERNS
	.align		4
        /*0024*/ 	.byte	0x04, 0x0f
        /*0026*/ 	.short	(.L_25 - .L_24)


	//   ....[0]....
	.align		4
.L_24:
        /*0028*/ 	.word	index@(__assertfail)


	//----- nvinfo : EIATTR_MERCURY_ISA_VERSION
	.align		4
.L_25:
        /*002c*/ 	.byte	0x03, 0x5f
        /*002e*/ 	.short	0x0101


	//----- nvinfo : EIATTR_INT_WARP_WIDE_INSTR_OFFSETS
	.align		4
        /*0030*/ 	.byte	0x04, 0x31
        /*0032*/ 	.short	(.L_27 - .L_26)


	//   ....[0]....
.L_26:
        /*0034*/ 	.word	0x000005c0


	//   ....[1]....
        /*0038*/ 	.word	0x00000600


	//   ....[2]....
        /*003c*/ 	.word	0x00000690


	//   ....[3]....
        /*0040*/ 	.word	0x000006a0


	//   ....[4]....
        /*0044*/ 	.word	0x000006c0


	//   ....[5]....
        /*0048*/ 	.word	0x000006e0


	//   ....[6]....
        /*004c*/ 	.word	0x000007f0


	//   ....[7]....
        /*0050*/ 	.word	0x00000800


	//   ....[8]....
        /*0054*/ 	.word	0x00002150


	//----- nvinfo : EIATTR_COOP_GROUP_MASK_REGIDS
	.align		4
.L_27:
        /*0058*/ 	.byte	0x04, 0x29
        /*005a*/ 	.short	(.L_29 - .L_28)


	//   ....[0]....
.L_28:
        /*005c*/ 	.word	0xffffffff


	//   ....[1]....
        /*0060*/ 	.word	0xffffffff


	//   ....[2]....
        /*0064*/ 	.word	0xffffffff


	//   ....[3]....
        /*0068*/ 	.word	0xffffffff


	//   ....[4]....
        /*006c*/ 	.word	0xffffffff


	//   ....[5]....
        /*0070*/ 	.word	0xffffffff


	//   ....[6]....
        /*0074*/ 	.word	0xffffffff


	//----- nvinfo : EIATTR_COOP_GROUP_INSTR_OFFSETS
	.align		4
.L_29:
        /*0078*/ 	.byte	0x04, 0x28
        /*007a*/ 	.short	(.L_31 - .L_30)


	//   ....[0]....
.L_30:
        /*007c*/ 	.word	0x00000060


	//   ....[1]....
        /*0080*/ 	.word	0x00000080


	//   ....[2]....
        /*0084*/ 	.word	0x00000180


	//   ....[3]....
        /*0088*/ 	.word	0x000003a0


	//   ....[4]....
        /*008c*/ 	.word	0x000003e0


	//   ....[5]....
        /*0090*/ 	.word	0x000007a0


	//   ....[6]....
        /*0094*/ 	.word	0x00000980


	//----- nvinfo : EIATTR_REG_RECONFIG
	.align		4
.L_31:
        /*0098*/ 	.byte	0x01, 0x54
	.zero		2


	//----- nvinfo : EIATTR_SYSCALL_OFFSETS
	.align		4
        /*009c*/ 	.byte	0x04, 0x46
        /*009e*/ 	.short	(.L_33 - .L_32)


	//   ....[0]....
.L_32:
        /*00a0*/ 	.word	0x00001950


	//----- nvinfo : EIATTR_MBARRIER_INSTR_OFFSETS
	.align		4
.L_33:
        /*00a4*/ 	.byte	0x04, 0x39
        /*00a6*/ 	.short	(.L_35 - .L_34)


	//   ....[0]....
.L_34:
        /*00a8*/ 	.word	0x00000300
        /*00ac*/ 	.word	0x000000ff
        /*00b0*/ 	.word	0x00000000
        /*00b4*/ 	.short	0x0100
        /*00b6*/ 	.byte	0x07
	.zero		1


	//   ....[1]....
        /*00b8*/ 	.word	0x00000310
        /*00bc*/ 	.word	0x000000ff
        /*00c0*/ 	.word	0x00000020
        /*00c4*/ 	.short	0x0100
        /*00c6*/ 	.byte	0x07
	.zero		1


	//   ....[2]....
        /*00c8*/ 	.word	0x00000320
        /*00cc*/ 	.word	0x000000ff
        /*00d0*/ 	.word	0x00000008
        /*00d4*/ 	.short	0x0100
        /*00d6*/ 	.byte	0x07
	.zero		1


	//   ....[3]....
        /*00d8*/ 	.word	0x00000330
        /*00dc*/ 	.word	0x000000ff
        /*00e0*/ 	.word	0x00000028
        /*00e4*/ 	.short	0x0100
        /*00e6*/ 	.byte	0x07
	.zero		1


	//   ....[4]....
        /*00e8*/ 	.word	0x00000340
        /*00ec*/ 	.word	0x000000ff
        /*00f0*/ 	.word	0x00000010
        /*00f4*/ 	.short	0x0100
        /*00f6*/ 	.byte	0x07
	.zero		1


	//   ....[5]....
        /*00f8*/ 	.word	0x00000350
        /*00fc*/ 	.word	0x000000ff
        /*0100*/ 	.word	0x00000030
        /*0104*/ 	.short	0x0100
        /*0106*/ 	.byte	0x07
	.zero		1


	//   ....[6]....
        /*0108*/ 	.word	0x00000360
        /*010c*/ 	.word	0x000000ff
        /*0110*/ 	.word	0x00000018
        /*0114*/ 	.short	0x0100
        /*0116*/ 	.byte	0x07
	.zero		1


	//   ....[7]....
        /*0118*/ 	.word	0x00000370
        /*011c*/ 	.word	0x000000ff
        /*0120*/ 	.word	0x00000038
        /*0124*/ 	.short	0x0100
        /*0126*/ 	.byte	0x07
	.zero		1


	//   ....[8]....
        /*0128*/ 	.word	0x00000840
        /*012c*/ 	.word	0x000000ff
        /*0130*/ 	.word	0x00000070
        /*0134*/ 	.short	0x0100
        /*0136*/ 	.byte	0x0c
	.zero		1


	//   ....[9]....
        /*0138*/ 	.word	0x00000890
        /*013c*/ 	.word	0x000000ff
        /*0140*/ 	.word	0x00000078
        /*0144*/ 	.short	0x0100
        /*0146*/ 	.byte	0x0c
	.zero		1


	//   ....[10]....
        /*0148*/ 	.word	0x000008c0
        /*014c*/ 	.word	0x000000ff
        /*0150*/ 	.word	0x00000050
        /*0154*/ 	.short	0x0100
        /*0156*/ 	.byte	0x0d
	.zero		1


	//   ....[11]....
        /*0158*/ 	.word	0x00000910
        /*015c*/ 	.word	0x000000ff
        /*0160*/ 	.word	0x00000058
        /*0164*/ 	.short	0x0100
        /*0166*/ 	.byte	0x0d
	.zero		1


	//   ....[12]....
        /*0168*/ 	.word	0x00000920
        /*016c*/ 	.word	0x000000ff
        /*0170*/ 	.word	0x00000060
        /*0174*/ 	.short	0x0100
        /*0176*/ 	.byte	0x0d
	.zero		1


	//   ....[13]....
        /*0178*/ 	.word	0x00000930
        /*017c*/ 	.word	0x000000ff
        /*0180*/ 	.word	0x00000068
        /*0184*/ 	.short	0x0100
        /*0186*/ 	.byte	0x0d
	.zero		1


	//   ....[14]....
        /*0188*/ 	.word	0x00001830
        /*018c*/ 	.word	0x0000003f
        /*0190*/ 	.word	0x00000000
        /*0194*/ 	.short	0x010a
        /*0196*/ 	.byte	0x2b
	.zero		1


	//   ....[15]....
        /*0198*/ 	.word	0x000019f0
        /*019c*/ 	.word	0x00000003
        /*01a0*/ 	.word	0x00000000
        /*01a4*/ 	.short	0x010a
        /*01a6*/ 	.byte	0x3f
	.zero		1


	//   ....[16]....
        /*01a8*/ 	.word	0x00001a30
        /*01ac*/ 	.word	0x00000003
        /*01b0*/ 	.word	0x00000000
        /*01b4*/ 	.short	0x010a
        /*01b6*/ 	.byte	0x3f
	.zero		1


	//   ....[17]....
        /*01b8*/ 	.word	0x00001d30
        /*01bc*/ 	.word	0x000000ff
        /*01c0*/ 	.word	0x00000000
        /*01c4*/ 	.short	0x010a
        /*01c6*/ 	.byte	0x04
	.zero		1


	//   ....[18]....
        /*01c8*/ 	.word	0x00001d70
        /*01cc*/ 	.word	0x000000ff
        /*01d0*/ 	.word	0x00000000
        /*01d4*/ 	.short	0x010a
        /*01d6*/ 	.byte	0x04
	.zero		1


	//   ....[19]....
        /*01d8*/ 	.word	0x00001fe0
        /*01dc*/ 	.word	0x00000005
        /*01e0*/ 	.word	0x00000000
        /*01e4*/ 	.short	0x0101
        /*01e6*/ 	.byte	0x3f
	.zero		1


	//   ....[20]....
        /*01e8*/ 	.word	0x000020e0
        /*01ec*/ 	.word	0x0000003e
        /*01f0*/ 	.word	0x00000000
        /*01f4*/ 	.short	0x0101
        /*01f6*/ 	.byte	0x2c
	.zero		1


	//   ....[21]....
        /*01f8*/ 	.word	0x000021d0
        /*01fc*/ 	.word	0x00000003
        /*0200*/ 	.word	0x00000000
        /*0204*/ 	.short	0x0101
        /*0206*/ 	.byte	0x3f
	.zero		1


	//   ....[22]....
        /*0208*/ 	.word	0x00002290
        /*020c*/ 	.word	0x0000003f
        /*0210*/ 	.word	0x00000010
        /*0214*/ 	.short	0x010a
        /*0216*/ 	.byte	0x2b
	.zero		1


	//   ....[23]....
        /*0218*/ 	.word	0x000040b0
        /*021c*/ 	.word	0x00000040
        /*0220*/ 	.word	0x00000000
        /*0224*/ 	.short	0x0101
        /*0226*/ 	.byte	0x2c
	.zero		1


	//   ....[24]....
        /*0228*/ 	.word	0x00004bd0
        /*022c*/ 	.word	0x0000000a
        /*0230*/ 	.word	0x00000020
        /*0234*/ 	.short	0x010a
        /*0236*/ 	.byte	0x3f
	.zero		1


	//   ....[25]....
        /*0238*/ 	.word	0x00004f80
        /*023c*/ 	.word	0x00000002
        /*0240*/ 	.word	0x00000078
        /*0244*/ 	.short	0x0101
        /*0246*/ 	.byte	0x3f
	.zero		1


	//   ....[26]....
        /*0248*/ 	.word	0x00005720
        /*024c*/ 	.word	0x00000005
        /*0250*/ 	.word	0x00000000
        /*0254*/ 	.short	0x010a
        /*0256*/ 	.byte	0x3f
	.zero		1


	//   ....[27]....
        /*0258*/ 	.word	0x000057a0
        /*025c*/ 	.word	0x00000007
        /*0260*/ 	.word	0x00000000
        /*0264*/ 	.short	0x010a
        /*0266*/ 	.byte	0x3f
	.zero		1


	//   ....[28]....
        /*0268*/ 	.word	0x00005830
        /*026c*/ 	.word	0x00000006
        /*0270*/ 	.word	0x00000000
        /*0274*/ 	.short	0x010a
        /*0276*/ 	.byte	0x3f
	.zero		1


	//   ....[29]....
        /*0278*/ 	.word	0x000058c0
        /*027c*/ 	.word	0x00000003
        /*0280*/ 	.word	0x00000000
        /*0284*/ 	.short	0x010a
        /*0286*/ 	.byte	0x3f
	.zero		1


	//   ....[30]....
        /*0288*/ 	.word	0x00005920
        /*028c*/ 	.word	0x0000003d
        /*0290*/ 	.word	0x00000000
        /*0294*/ 	.short	0x010a
        /*0296*/ 	.byte	0x3f
	.zero		1


	//   ....[31]....
        /*0298*/ 	.word	0x00005970
        /*029c*/ 	.word	0x00000003
        /*02a0*/ 	.word	0x00000000
        /*02a4*/ 	.short	0x010a
        /*02a6*/ 	.byte	0x3f
	.zero		1


	//   ....[32]....
        /*02a8*/ 	.word	0x000059d0
        /*02ac*/ 	.word	0x00000005
        /*02b0*/ 	.word	0x00000000
        /*02b4*/ 	.short	0x010a
        /*02b6*/ 	.byte	0x3f
	.zero		1


	//   ....[33]....
        /*02b8*/ 	.word	0x00005a20
        /*02bc*/ 	.word	0x0000003d
        /*02c0*/ 	.word	0x00000010
        /*02c4*/ 	.short	0x010a
        /*02c6*/ 	.byte	0x3f
	.zero		1


	//   ....[34]....
        /*02c8*/ 	.word	0x00005af0
        /*02cc*/ 	.word	0x0000000a
        /*02d0*/ 	.word	0x00000020
        /*02d4*/ 	.short	0x010a
        /*02d6*/ 	.byte	0x3f
	.zero		1


	//   ....[35]....
        /*02d8*/ 	.word	0x00005bc0
        /*02dc*/ 	.word	0x00000005
        /*02e0*/ 	.word	0x00000000
        /*02e4*/ 	.short	0x010a
        /*02e6*/ 	.byte	0x3f
	.zero		1


	//   ....[36]....
        /*02e8*/ 	.word	0x00005c10
        /*02ec*/ 	.word	0x00000007
        /*02f0*/ 	.word	0x00000000
        /*02f4*/ 	.short	0x010a
        /*02f6*/ 	.byte	0x3f
	.zero		1


	//   ....[37]....
        /*02f8*/ 	.word	0x00005c60
        /*02fc*/ 	.word	0x00000006
        /*0300*/ 	.word	0x00000000
        /*0304*/ 	.short	0x010a
        /*0306*/ 	.byte	0x3f
	.zero		1


	//----- nvinfo : EIATTR_NUM_MBARRIERS
	.align		4
.L_35:
        /*0308*/ 	.byte	0x03, 0x38
        /*030a*/ 	.short	0x000e


	//----- nvinfo : EIATTR_EXIT_INSTR_OFFSETS
	.align		4
        /*030c*/ 	.byte	0x04, 0x1c
        /*030e*/ 	.short	(.L_37 - .L_36)


	//   ....[0]....
.L_36:
        /*0310*/ 	.word	0x00001490


	//   ....[1]....
        /*0314*/ 	.word	0x000014f0


	//   ....[2]....
        /*0318*/ 	.word	0x000047c0


	//   ....[3]....
        /*031c*/ 	.word	0x000047f0


	//   ....[4]....
        /*0320*/ 	.word	0x00005910


	//----- nvinfo : EIATTR_MAX_THREADS
	.align		4
.L_37:
        /*0324*/ 	.byte	0x04, 0x05
        /*0326*/ 	.short	(.L_39 - .L_38)
.L_38:
        /*0328*/ 	.word	0x00000180
        /*032c*/ 	.word	0x00000001
        /*0330*/ 	.word	0x00000001


	//----- nvinfo : EIATTR_CRS_STACK_SIZE
	.align		4
.L_39:
        /*0334*/ 	.byte	0x04, 0x1e
        /*0336*/ 	.short	(.L_41 - .L_40)
.L_40:
        /*0338*/ 	.word	0x00000000


	//----- nvinfo : EIATTR_CBANK_PARAM_SIZE
	.align		4
.L_41:
        /*033c*/ 	.byte	0x03, 0x19
        /*033e*/ 	.short	0x0470


	//----- nvinfo : EIATTR_PARAM_CBANK
	.align		4
        /*0340*/ 	.byte	0x04, 0x0a
        /*0342*/ 	.short	(.L_43 - .L_42)
	.align		4
.L_42:
        /*0344*/ 	.word	index@(.nv.constant0._ZN7cutlass13device_kernelINS_4gemm6kernel13GemmUniversalIN4cute5tupleIJiiiiEEENS1_10collective13CollectiveMmaINS1_34MainloopSm90TmaGmmaWarpSpecializedILi4ENS5_IJNS4_1CILi2EEESB_NSA_ILi1EEEEEENS1_32KernelTmaWarpSpecializedPingpongEEENS5_IJNSA_ILi64EEESG_NSA_ILi128EEEEEEaNS5_IJlSC_lEEEaSJ_NS4_8TiledMMAINS4_8MMA_AtomIJNS4_4SM904GMMA26MMA_64x64x32_S32S8S8_SS_TNEEEENS4_6LayoutINS5_IJSC_SC_SC_EEENS5_IJNSA_ILi0EEESS_SS_EEEEENS5_IJNS4_10UnderscoreESV_SV_EEEEENS4_23SM90_TMA_LOAD_MULTICASTENS4_14ComposedLayoutINS4_7SwizzleILi3ELi4ELi3EEENS4_18smem_ptr_flag_bitsILi8EEENSQ_INS5_IJNSA_ILi8EEESH_EEENS5_IJSH_SC_EEEEEEEvNS4_8identityESY_S18_vS19_EENS_8epilogue10collective6detail29Sm90TmaWarpSpecializedAdapterINS1C_15DefaultEpilogueIaSJ_SJ_NS1B_6thread17LinearCombinationIaLi1EiiLNS1G_9ScaleType4KindE0ELNS_15FloatRoundStyleE2EaEENS1_15EpilogueDefaultEEEEEvvEEEEvNT_6ParamsE)
        /*0348*/ 	.short	0x0210
        /*034a*/ 	.short	0x0470


	//----- nvinfo : EIATTR_SW_WAR
	.align		4
.L_43:
        /*034c*/ 	.byte	0x04, 0x36
        /*034e*/ 	.short	(.L_45 - .L_44)
.L_44:
        /*0350*/ 	.word	0x00000008
.L_45:


//--------------------- .nv.callgraph             --------------------------
	.section	.nv.callgraph,"",@"SHT_CUDA_CALLGRAPH"
	.align	4
	.sectionentsize	8
	.align		4
        /*0000*/ 	.word	0x00000000
	.align		4
        /*0004*/ 	.word	0xffffffff
	.align		4
        /*0008*/ 	.word	index@(_ZN7cutlass13device_kernelINS_4gemm6kernel13GemmUniversalIN4cute5tupleIJiiiiEEENS1_10collective13CollectiveMmaINS1_34MainloopSm90TmaGmmaWarpSpecializedILi4ENS5_IJNS4_1CILi2EEESB_NSA_ILi1EEEEEENS1_32KernelTmaWarpSpecializedPingpongEEENS5_IJNSA_ILi64EEESG_NSA_ILi128EEEEEEaNS5_IJlSC_lEEEaSJ_NS4_8TiledMMAINS4_8MMA_AtomIJNS4_4SM904GMMA26MMA_64x64x32_S32S8S8_SS_TNEEEENS4_6LayoutINS5_IJSC_SC_SC_EEENS5_IJNSA_ILi0EEESS_SS_EEEEENS5_IJNS4_10UnderscoreESV_SV_EEEEENS4_23SM90_TMA_LOAD_MULTICASTENS4_14ComposedLayoutINS4_7SwizzleILi3ELi4ELi3EEENS4_18smem_ptr_flag_bitsILi8EEENSQ_INS5_IJNSA_ILi8EEESH_EEENS5_IJSH_SC_EEEEEEEvNS4_8identityESY_S18_vS19_EENS_8epilogue10collective6detail29Sm90TmaWarpSpecializedAdapterINS1C_15DefaultEpilogueIaSJ_SJ_NS1B_6thread17LinearCombinationIaLi1EiiLNS1G_9ScaleType4KindE0ELNS_15FloatRoundStyleE2EaEENS1_15EpilogueDefaultEEEEEvvEEEEvNT_6ParamsE)
	.align		4
        /*000c*/ 	.word	index@(__assertfail)
	.align		4
        /*0010*/ 	.word	0x00000000
	.align		4
        /*0014*/ 	.word	0xfffffffe
	.align		4
        /*0018*/ 	.word	0x00000000
	.align		4
        /*001c*/ 	.word	0xfffffffd
	.align		4
        /*0020*/ 	.word	0x00000000
	.align		4
        /*0024*/ 	.word	0xfffffffc


//--------------------- .nv.constant4             --------------------------
	.section	.nv.constant4,"a",@progbits
	.align	8
	.align		8
.nv.constant4:
        /*0000*/ 	.dword	__assertfail
	.align		8
        /*0008*/ 	.dword	__unnamed_1
	.align		8
        /*0010*/ 	.dword	_ZN39_INTERNAL_527a5824_4_k_cu_776f478b_54214cuda3std3__45__cpo5beginE
	.align		8
        /*0018*/ 	.dword	_ZN39_INTERNAL_527a5824_4_k_cu_776f478b_54214cuda3std3__45__cpo3endE
	.align		8
        /*0020*/ 	.dword	_ZN39_INTERNAL_527a5824_4_k_cu_776f478b_54214cuda3std3__45__cpo6cbeginE
	.align		8
        /*0028*/ 	.dword	_ZN39_INTERNAL_527a5824_4_k_cu_776f478b_54214cuda3std3__45__cpo4cendE
	.align		8
        /*0030*/ 	.dword	_ZN39_INTERNAL_527a5824_4_k_cu_776f478b_54214cuda3std3__441_GLOBAL__N__527a5824_4_k_cu_776f478b_54216ignoreE
	.align		8
        /*0038*/ 	.dword	_ZN39_INTERNAL_527a5824_4_k_cu_776f478b_54214cuda3std3__419piecewise_constructE
	.align		8
        /*0040*/ 	.dword	_ZN39_INTERNAL_527a5824_4_k_cu_776f478b_54214cuda3std3__48in_placeE
	.align		8
        /*0048*/ 	.dword	_ZN39_INTERNAL_527a5824_4_k_cu_776f478b_54214cuda3std6ranges3__45__cpo4swapE
	.align		8
        /*0050*/ 	.dword	_ZN39_INTERNAL_527a5824_4_k_cu_776f478b_54214cuda3std6ranges3__45__cpo9iter_moveE
	.align		8
        /*0058*/ 	.dword	_ZN39_INTERNAL_527a5824_4_k_cu_776f478b_54214cute7productE
	.align		8
        /*0060*/ 	.dword	_ZN39_INTERNAL_527a5824_4_k_cu_776f478b_54214cute1_E
	.align		8
        /*0068*/ 	.dword	$str$22
	.align		8
        /*0070*/ 	.dword	$str$23


//--------------------- .text._ZN7cutlass13device_kernelINS_4gemm6kernel13GemmUniversalIN4cute5tupleIJiiiiEEENS1_10collective13CollectiveMmaINS1_34MainloopSm90TmaGmmaWarpSpecializedILi4ENS5_IJNS4_1CILi2EEESB_NSA_ILi1EEEEEENS1_32KernelTmaWarpSpecializedPingpongEEENS5_IJNSA_ILi64EEESG_NSA_ILi128EEEEEEaNS5_IJlSC_lEEEaSJ_NS4_8TiledMMAINS4_8MMA_AtomIJNS4_4SM904GMMA26MMA_64x64x32_S32S8S8_SS_TNEEEENS4_6LayoutINS5_IJSC_SC_SC_EEENS5_IJNSA_ILi0EEESS_SS_EEEEENS5_IJNS4_10UnderscoreESV_SV_EEEEENS4_23SM90_TMA_LOAD_MULTICASTENS4_14ComposedLayoutINS4_7SwizzleILi3ELi4ELi3EEENS4_18smem_ptr_flag_bitsILi8EEENSQ_INS5_IJNSA_ILi8EEESH_EEENS5_IJSH_SC_EEEEEEEvNS4_8identityESY_S18_vS19_EENS_8epilogue10collective6detail29Sm90TmaWarpSpecializedAdapterINS1C_15DefaultEpilogueIaSJ_SJ_NS1B_6thread17LinearCombinationIaLi1EiiLNS1G_9ScaleType4KindE0ELNS_15FloatRoundStyleE2EaEENS1_15EpilogueDefaultEEEEEvvEEEEvNT_6ParamsE --------------------------
	.section	.text._ZN7cutlass13device_kernelINS_4gemm6kernel13GemmUniversalIN4cute5tupleIJiiiiEEENS1_10collective13CollectiveMmaINS1_34MainloopSm90TmaGmmaWarpSpecializedILi4ENS5_IJNS4_1CILi2EEESB_NSA_ILi1EEEEEENS1_32KernelTmaWarpSpecializedPingpongEEENS5_IJNSA_ILi64EEESG_NSA_ILi128EEEEEEaNS5_IJlSC_lEEEaSJ_NS4_8TiledMMAINS4_8MMA_AtomIJNS4_4SM904GMMA26MMA_64x64x32_S32S8S8_SS_TNEEEENS4_6LayoutINS5_IJSC_SC_SC_EEENS5_IJNSA_ILi0EEESS_SS_EEEEENS5_IJNS4_10UnderscoreESV_SV_EEEEENS4_23SM90_TMA_LOAD_MULTICASTENS4_14ComposedLayoutINS4_7SwizzleILi3ELi4ELi3EEENS4_18smem_ptr_flag_bitsILi8EEENSQ_INS5_IJNSA_ILi8EEESH_EEENS5_IJSH_SC_EEEEEEEvNS4_8identityESY_S18_vS19_EENS_8epilogue10collective6detail29Sm90TmaWarpSpecializedAdapterINS1C_15DefaultEpilogueIaSJ_SJ_NS1B_6thread17LinearCombinationIaLi1EiiLNS1G_9ScaleType4KindE0ELNS_15FloatRoundStyleE2EaEENS1_15EpilogueDefaultEEEEEvvEEEEvNT_6ParamsE,"ax",@progbits
	.align	128
.text._ZN7cutlass13device_kernelINS_4gemm6kernel13GemmUniversalIN4cute5tupleIJiiiiEEENS1_10collective13CollectiveMmaINS1_34MainloopSm90TmaGmmaWarpSpecializedILi4ENS5_IJNS4_1CILi2EEESB_NSA_ILi1EEEEEENS1_32KernelTmaWarpSpecializedPingpongEEENS5_IJNSA_ILi64EEESG_NSA_ILi128EEEEEEaNS5_IJlSC_lEEEaSJ_NS4_8TiledMMAINS4_8MMA_AtomIJNS4_4SM904GMMA26MMA_64x64x32_S32S8S8_SS_TNEEEENS4_6LayoutINS5_IJSC_SC_SC_EEENS5_IJNSA_ILi0EEESS_SS_EEEEENS5_IJNS4_10UnderscoreESV_SV_EEEEENS4_23SM90_TMA_LOAD_MULTICASTENS4_14ComposedLayoutINS4_7SwizzleILi3ELi4ELi3EEENS4_18smem_ptr_flag_bitsILi8EEENSQ_INS5_IJNSA_ILi8EEESH_EEENS5_IJSH_SC_EEEEEEEvNS4_8identityESY_S18_vS19_EENS_8epilogue10collective6detail29Sm90TmaWarpSpecializedAdapterINS1C_15DefaultEpilogueIaSJ_SJ_NS1B_6thread17LinearCombinationIaLi1EiiLNS1G_9ScaleType4KindE0ELNS_15FloatRoundStyleE2EaEENS1_15EpilogueDefaultEEEEEvvEEEEvNT_6ParamsE:
        .type           _ZN7cutlass13device_kernelINS_4gemm6kernel13GemmUniversalIN4cute5tupleIJiiiiEEENS1_10collective13CollectiveMmaINS1_34MainloopSm90TmaGmmaWarpSpecializedILi4ENS5_IJNS4_1CILi2EEESB_NSA_ILi1EEEEEENS1_32KernelTmaWarpSpecializedPingpongEEENS5_IJNSA_ILi64EEESG_NSA_ILi128EEEEEEaNS5_IJlSC_lEEEaSJ_NS4_8TiledMMAINS4_8MMA_AtomIJNS4_4SM904GMMA26MMA_64x64x32_S32S8S8_SS_TNEEEENS4_6LayoutINS5_IJSC_SC_SC_EEENS5_IJNSA_ILi0EEESS_SS_EEEEENS5_IJNS4_10UnderscoreESV_SV_EEEEENS4_23SM90_TMA_LOAD_MULTICASTENS4_14ComposedLayoutINS4_7SwizzleILi3ELi4ELi3EEENS4_18smem_ptr_flag_bitsILi8EEENSQ_INS5_IJNSA_ILi8EEESH_EEENS5_IJSH_SC_EEEEEEEvNS4_8identityESY_S18_vS19_EENS_8epilogue10collective6detail29Sm90TmaWarpSpecializedAdapterINS1C_15DefaultEpilogueIaSJ_SJ_NS1B_6thread17LinearCombinationIaLi1EiiLNS1G_9ScaleType4KindE0ELNS_15FloatRoundStyleE2EaEENS1_15EpilogueDefaultEEEEEvvEEEEvNT_6ParamsE,@function
        .size           _ZN7cutlass13device_kernelINS_4gemm6kernel13GemmUniversalIN4cute5tupleIJiiiiEEENS1_10collective13CollectiveMmaINS1_34MainloopSm90TmaGmmaWarpSpecializedILi4ENS5_IJNS4_1CILi2EEESB_NSA_ILi1EEEEEENS1_32KernelTmaWarpSpecializedPingpongEEENS5_IJNSA_ILi64EEESG_NSA_ILi128EEEEEEaNS5_IJlSC_lEEEaSJ_NS4_8TiledMMAINS4_8MMA_AtomIJNS4_4SM904GMMA26MMA_64x64x32_S32S8S8_SS_TNEEEENS4_6LayoutINS5_IJSC_SC_SC_EEENS5_IJNSA_ILi0EEESS_SS_EEEEENS5_IJNS4_10UnderscoreESV_SV_EEEEENS4_23SM90_TMA_LOAD_MULTICASTENS4_14ComposedLayoutINS4_7SwizzleILi3ELi4ELi3EEENS4_18smem_ptr_flag_bitsILi8EEENSQ_INS5_IJNSA_ILi8EEESH_EEENS5_IJSH_SC_EEEEEEEvNS4_8identityESY_S18_vS19_EENS_8epilogue10collective6detail29Sm90TmaWarpSpecializedAdapterINS1C_15DefaultEpilogueIaSJ_SJ_NS1B_6thread17LinearCombinationIaLi1EiiLNS1G_9ScaleType4KindE0ELNS_15FloatRoundStyleE2EaEENS1_15EpilogueDefaultEEEEEvvEEEEvNT_6ParamsE,(.L_x_140 - _ZN7cutlass13device_kernelINS_4gemm6kernel13GemmUniversalIN4cute5tupleIJiiiiEEENS1_10collective13CollectiveMmaINS1_34MainloopSm90TmaGmmaWarpSpecializedILi4ENS5_IJNS4_1CILi2EEESB_NSA_ILi1EEEEEENS1_32KernelTmaWarpSpecializedPingpongEEENS5_IJNSA_ILi64EEESG_NSA_ILi128EEEEEEaNS5_IJlSC_lEEEaSJ_NS4_8TiledMMAINS4_8MMA_AtomIJNS4_4SM904GMMA26MMA_64x64x32_S32S8S8_SS_TNEEEENS4_6LayoutINS5_IJSC_SC_SC_EEENS5_IJNSA_ILi0EEESS_SS_EEEEENS5_IJNS4_10UnderscoreESV_SV_EEEEENS4_23SM90_TMA_LOAD_MULTICASTENS4_14ComposedLayoutINS4_7SwizzleILi3ELi4ELi3EEENS4_18smem_ptr_flag_bitsILi8EEENSQ_INS5_IJNSA_ILi8EEESH_EEENS5_IJSH_SC_EEEEEEEvNS4_8identityESY_S18_vS19_EENS_8epilogue10collective6detail29Sm90TmaWarpSpecializedAdapterINS1C_15DefaultEpilogueIaSJ_SJ_NS1B_6thread17LinearCombinationIaLi1EiiLNS1G_9ScaleType4KindE0ELNS_15FloatRoundStyleE2EaEENS1_15EpilogueDefaultEEEEEvvEEEEvNT_6ParamsE)
        .other          _ZN7cutlass13device_kernelINS_4gemm6kernel13GemmUniversalIN4cute5tupleIJiiiiEEENS1_10collective13CollectiveMmaINS1_34MainloopSm90TmaGmmaWarpSpecializedILi4ENS5_IJNS4_1CILi2EEESB_NSA_ILi1EEEEEENS1_32KernelTmaWarpSpecializedPingpongEEENS5_IJNSA_ILi64EEESG_NSA_ILi128EEEEEEaNS5_IJlSC_lEEEaSJ_NS4_8TiledMMAINS4_8MMA_AtomIJNS4_4SM904GMMA26MMA_64x64x32_S32S8S8_SS_TNEEEENS4_6LayoutINS5_IJSC_SC_SC_EEENS5_IJNSA_ILi0EEESS_SS_EEEEENS5_IJNS4_10UnderscoreESV_SV_EEEEENS4_23SM90_TMA_LOAD_MULTICASTENS4_14ComposedLayoutINS4_7SwizzleILi3ELi4ELi3EEENS4_18smem_ptr_flag_bitsILi8EEENSQ_INS5_IJNSA_ILi8EEESH_EEENS5_IJSH_SC_EEEEEEEvNS4_8identityESY_S18_vS19_EENS_8epilogue10collective6detail29Sm90TmaWarpSpecializedAdapterINS1C_15DefaultEpilogueIaSJ_SJ_NS1B_6thread17LinearCombinationIaLi1EiiLNS1G_9ScaleType4KindE0ELNS_15FloatRoundStyleE2EaEENS1_15EpilogueDefaultEEEEEvvEEEEvNT_6ParamsE,@"STO_CUDA_ENTRY STV_DEFAULT"
_ZN7cutlass13device_kernelINS_4gemm6kernel13GemmUniversalIN4cute5tupleIJiiiiEEENS1_10collective13CollectiveMmaINS1_34MainloopSm90TmaGmmaWarpSpecializedILi4ENS5_IJNS4_1CILi2EEESB_NSA_ILi1EEEEEENS1_32KernelTmaWarpSpecializedPingpongEEENS5_IJNSA_ILi64EEESG_NSA_ILi128EEEEEEaNS5_IJlSC_lEEEaSJ_NS4_8TiledMMAINS4_8MMA_AtomIJNS4_4SM904GMMA26MMA_64x64x32_S32S8S8_SS_TNEEEENS4_6LayoutINS5_IJSC_SC_SC_EEENS5_IJNSA_ILi0EEESS_SS_EEEEENS5_IJNS4_10UnderscoreESV_SV_EEEEENS4_23SM90_TMA_LOAD_MULTICASTENS4_14ComposedLayoutINS4_7SwizzleILi3ELi4ELi3EEENS4_18smem_ptr_flag_bitsILi8EEENSQ_INS5_IJNSA_ILi8EEESH_EEENS5_IJSH_SC_EEEEEEEvNS4_8identityESY_S18_vS19_EENS_8epilogue10collective6detail29Sm90TmaWarpSpecializedAdapterINS1C_15DefaultEpilogueIaSJ_SJ_NS1B_6thread17LinearCombinationIaLi1EiiLNS1G_9ScaleType4KindE0ELNS_15FloatRoundStyleE2EaEENS1_15EpilogueDefaultEEEEEvvEEEEvNT_6ParamsE:
[----:B------:R-:W0:Y:S01]  /*0000*/  LDC R1, c[0x0][0x28] ;  /* 0x00000a00ff017b82 */ /* 0x000e220000000800 */
[----:B------:R-:W1:Y:S01]  /*0010*/  S2R R0, SR_TID.X ;  /* 0x0000000000007919 */ /* 0x000e620000002100 */
[----:B------:R-:W-:Y:S01]  /*0020*/  ELECT P0, URZ, PT ;  /* 0x00000000003f782f */ /* 0x000fe20003800000 */
[----:B------:R-:W-:Y:S01]  /*0030*/  BSSY B0, `(.L_x_0) ;  /* 0x0000014000007945 */ /* 0x000fe20003800000 */
[--C-:B-1----:R-:W-:Y:S02]  /*0040*/  SHF.R.U32.HI R2, RZ, 0x5, R0.reuse ;  /* 0x00000005ff027819 */ /* 0x102fe40000011600 */
[----:B------:R-:W-:-:S03]  /*0050*/  SHF.R.U32.HI R4, RZ, 0x7, R0 ;  /* 0x00000007ff047819 */ /* 0x000fc60000011600 */
[----:B------:R-:W1:Y:S02]  /*0060*/  SHFL.IDX PT, R3, R2, RZ, 0x1f ;  /* 0x00001fff02037589 */ /* 0x000e6400000e0000 */
[----:B-1----:R-:W-:Y:S02]  /*0070*/  R2UR UR6, R3 ;  /* 0x00000000030672ca */ /* 0x002fe400000e0000 */
[----:B------:R1:W2:Y:S11]  /*0080*/  SHFL.IDX PT, R3, R4, RZ, 0x1f ;  /* 0x00001fff04037589 */ /* 0x0002b600000e0000 */
[----:B------:R-:W-:-:S02]  /*0090*/  USHF.R.S32.HI UR4, URZ, 0x1f, UR6 ;  /* 0x0000001f3f047899 */ /* 0x000fc40008011406 */
[----:B------:R-:W-:Y:S02]  /*00a0*/  ISETP.NE.OR P0, PT, RZ, UR6, !P0 ;  /* 0x00000006ff007c0c */ /* 0x000fe4000c705670 */
[----:B------:R-:W-:-:S04]  /*00b0*/  ULEA.HI UR4, UR4, UR6, URZ, 0x2 ;  /* 0x0000000604047291 */ /* 0x000fc8000f8f103f */
[----:B------:R-:W-:-:S04]  /*00c0*/  ULOP3.LUT UR4, UR4, 0xfffffffc, URZ, 0xc0, !UPT ;  /* 0xfffffffc04047892 */ /* 0x000fc8000f8ec03f */
[----:B------:R-:W-:-:S03]  /*00d0*/  UIADD3 UR6, UR6, -UR4, URZ ;  /* 0x8000000406067290 */ /* 0x000fc6000fffe03f */
[----:B012---:R-:W-:Y:S09]  /*00e0*/  @P0 BRA `(.L_x_1) ;  /* 0x0000000000200947 */ /* 0x007ff20003800000 */
[----:B------:R-:W-:Y:S02]  /*00f0*/  ULDC.64 UR4, c[0x0][0x198] ;  /* 0x0000660000047ab9 */ /* 0x000fe40000000a00 */
[----:B------:R-:W-:Y:S02]  /*0100*/  UIADD3 UR8, UP0, UR4, 0xf0, URZ ;  /* 0x000000f004087890 */ /* 0x000fe4000ff1e03f */
[----:B------:R-:W-:Y:S02]  /*0110*/  UIADD3 UR4, UP1, UR4, 0x1f0, URZ ;  /* 0x000001f004047890 */ /* 0x000fe4000ff3e03f */
[----:B------:R-:W-:Y:S02]  /*0120*/  UIADD3.X UR9, URZ, UR5, URZ, UP0, !UPT ;  /* 0x000000053f097290 */ /* 0x000fe400087fe43f */
[----:B------:R-:W-:-:S07]  /*0130*/  UIADD3.X UR5, URZ, UR5, URZ, UP1, !UPT ;  /* 0x000000053f057290 */ /* 0x000fce0008ffe43f */
[----:B------:R0:W-:Y:S02]  /*0140*/  UTMACCTL.PF [UR8] ;  /* 0x00000000080079b9 */ /* 0x0001e40008040000 */
[----:B------:R0:W-:Y:S02]  /*0150*/  UTMACCTL.PF [UR4] ;  /* 0x00000000040079b9 */ /* 0x0001e40008040000 */
[----:B0-----:R-:W-:Y:S01]  /*0160*/  NOP ;  /* 0x0000000000007918 */ /* 0x001fe20000000000 */
.L_x_1:
[----:B------:R-:W-:Y:S05]  /*0170*/  BSYNC B0 ;  /* 0x0000000000007941 */ /* 0x000fea0003800000 */
.L_x_0:
[----:B------:R-:W0:Y:S01]  /*0180*/  SHFL.IDX PT, R5, R2, RZ, 0x1f ;  /* 0x00001fff02057589 */ /* 0x000e2200000e0000 */
[----:B------:R-:W-:Y:S01]  /*0190*/  R2UR UR19, R3 ;  /* 0x00000000031372ca */ /* 0x000fe200000e0000 */
[----:B------:R-:W-:-:S04]  /*01a0*/  UISETP.NE.AND UP0, UPT, UR6, 0x3, UPT ;  /* 0x000000030600788c */ /* 0x000fc8000bf05270 */
[----:B------:R-:W-:-:S08]  /*01b0*/  UISETP.EQ.OR UP0, UPT, UR6, URZ, !UP0 ;  /* 0x0000003f0600728c */ /* 0x000fd0000c702670 */
[----:B------:R-:W-:Y:S02]  /*01c0*/  UIADD3 UR14, UR19, -0x1, URZ ;  /* 0xffffffff130e7890 */ /* 0x000fe4000fffe03f */
[----:B------:R-:W-:Y:S02]  /*01d0*/  UISETP.EQ.AND UP0, UPT, UR19, URZ, UP0 ;  /* 0x0000003f1300728c */ /* 0x000fe40008702270 */
[----:B------:R-:W-:Y:S02]  /*01e0*/  UISETP.GE.U32.AND UP1, UPT, UR14, 0x2, UPT ;  /* 0x000000020e00788c */ /* 0x000fe4000bf26070 */
[----:B------:R-:W-:Y:S01]  /*01f0*/  USEL UR36, URZ, 0x1, !UP0 ;  /* 0x000000013f247887 */ /* 0x000fe2000c000000 */
[----:B0-----:R-:W-:-:S03]  /*0200*/  ISETP.NE.AND P0, PT, R5, RZ, PT ;  /* 0x000000ff0500720c */ /* 0x001fc60003f05270 */
[----:B------:R-:W-:-:S10]  /*0210*/  USEL UR36, UR36, 0x2, UP1 ;  /* 0x0000000224247887 */ /* 0x000fd40008800000 */
[----:B------:R-:W-:Y:S05]  /*0220*/  @P0 BRA `(.L_x_2) ;  /* 0x0000000000580947 */ /* 0x000fea0003800000 */
[----:B------:R-:W0:Y:S01]  /*0230*/  S2UR UR7, SR_CgaCtaId ;  /* 0x00000000000779c3 */ /* 0x000e220000008800 */
[----:B------:R-:W-:Y:S01]  /*0240*/  UMOV UR4, 0x400 ;  /* 0x0000040000047882 */ /* 0x000fe20000000000 */
[----:B------:R-:W-:Y:S01]  /*0250*/  UMOV UR5, 0x1 ;  /* 0x0000000100057882 */ /* 0x000fe20000000000 */
[----:B------:R-:W-:Y:S01]  /*0260*/  UMOV UR8, 0x3 ;  /* 0x0000000300087882 */ /* 0x000fe20000000000 */
[----:B------:R-:W-:Y:S01]  /*0270*/  ELECT P0, URZ, PT ;  /* 0x00000000003f782f */ /* 0x000fe20003800000 */
[----:B------:R-:W-:-:S04]  /*0280*/  UIADD3 UR8, -UR8, 0x100000, URZ ;  /* 0x0010000008087890 */ /* 0x000fc8000fffe13f */
[----:B------:R-:W-:Y:S02]  /*0290*/  USHF.L.U32 UR9, UR8, 0xb, URZ ;  /* 0x0000000b08097899 */ /* 0x000fe4000800063f */
[----:B------:R-:W-:Y:S02]  /*02a0*/  USHF.L.U32 UR8, UR8, 0x1, URZ ;  /* 0x0000000108087899 */ /* 0x000fe4000800063f */
[----:B0-----:R-:W-:Y:S02]  /*02b0*/  ULEA UR7, UR7, UR4, 0x18 ;  /* 0x0000000407077291 */ /* 0x001fe4000f8ec03f */
[----:B------:R-:W-:-:S04]  /*02c0*/  UIADD3 UR4, -UR5, 0x100000, URZ ;  /* 0x0010000005047890 */ /* 0x000fc8000fffe13f */
[----:B------:R-:W-:Y:S02]  /*02d0*/  USHF.L.U32 UR5, UR4, 0xb, URZ ;  /* 0x0000000b04057899 */ /* 0x000fe4000800063f */
[----:B------:R-:W-:Y:S01]  /*02e0*/  USHF.L.U32 UR4, UR4, 0x1, URZ ;  /* 0x0000000104047899 */ /* 0x000fe2000800063f */
[----:B------:R-:W0:Y:S11]  /*02f0*/  FENCE.VIEW.ASYNC.S ;  /* 0x00000000000073c6 */ /* 0x000e360000000000 */
[----:B0-----:R0:W1:Y:S01]  /*0300*/  SYNCS.EXCH.64 URZ, [UR7], UR4 ;  /* 0x00000004073f75b2 */ /* 0x0010620008000100 */
[----:B------:R0:W2:Y:S01]  /*0310*/  SYNCS.EXCH.64 URZ, [UR7+0x20], UR8 ;  /* 0x00002008073f75b2 */ /* 0x0000a20008000100 */
[----:B------:R0:W3:Y:S01]  /*0320*/  SYNCS.EXCH.64 URZ, [UR7+0x8], UR4 ;  /* 0x00000804073f75b2 */ /* 0x0000e20008000100 */
[----:B------:R0:W4:Y:S01]  /*0330*/  SYNCS.EXCH.64 URZ, [UR7+0x28], UR8 ;  /* 0x00002808073f75b2 */ /* 0x0001220008000100 */
[----:B------:R0:W0:Y:S01]  /*0340*/  SYNCS.EXCH.64 URZ, [UR7+0x10], UR4 ;  /* 0x00001004073f75b2 */ /* 0x0000220008000100 */
[----:B------:R0:W0:Y:S01]  /*0350*/  SYNCS.EXCH.64 URZ, [UR7+0x30], UR8 ;  /* 0x00003008073f75b2 */ /* 0x0000220008000100 */
[----:B------:R0:W0:Y:S01]  /*0360*/  SYNCS.EXCH.64 URZ, [UR7+0x18], UR4 ;  /* 0x00001804073f75b2 */ /* 0x0000220008000100 */
[----:B------:R0:W0:Y:S01]  /*0370*/  SYNCS.EXCH.64 URZ, [UR7+0x38], UR8 ;  /* 0x00003808073f75b2 */ /* 0x0000220008000100 */
[----:B------:R-:W-:Y:S01]  /*0380*/  NOP ;  /* 0x0000000000007918 */ /* 0x000fe20000000000 */
.L_x_2:
[----:B------:R-:W5:Y:S01]  /*0390*/  S2UR UR15, SR_CTAID.X ;  /* 0x00000000000f79c3 */ /* 0x000f620000002500 */
[----:B------:R-:W1:Y:S01]  /*03a0*/  SHFL.IDX PT, R8, R2, RZ, 0x1f ;  /* 0x00001fff02087589 */ /* 0x000e6200000e0000 */
[----:B------:R-:W-:Y:S01]  /*03b0*/  SHF.R.S32.HI R3, RZ, 0x1f, R0 ;  /* 0x0000001fff037819 */ /* 0x000fe20000011400 */
[----:B0-----:R-:W-:Y:S01]  /*03c0*/  ULDC UR4, c[0x0][0x150] ;  /* 0x0000540000047ab9 */ /* 0x001fe20000000800 */
[----:B------:R-:W-:Y:S01]  /*03d0*/  ELECT P0, URZ, PT ;  /* 0x00000000003f782f */ /* 0x000fe20003800000 */
[----:B------:R0:W2:Y:S01]  /*03e0*/  SHFL.IDX PT, R9, R2, RZ, 0x1f ;  /* 0x00001fff02097589 */ /* 0x0000a200000e0000 */
[----:B------:R-:W-:Y:S02]  /*03f0*/  LEA.HI R3, R3, R0, RZ, 0x7 ;  /* 0x0000000003037211 */ /* 0x000fe400078f38ff */
[----:B------:R-:W-:Y:S01]  /*0400*/  ELECT P1, URZ, PT ;  /* 0x00000000003f782f */ /* 0x000fe20003820000 */
[----:B------:R-:W3:Y:S01]  /*0410*/  S2UR UR8, SR_CTAID.Y ;  /* 0x00000000000879c3 */ /* 0x000ee20000002600 */
[----:B------:R-:W-:Y:S01]  /*0420*/  ULDC UR7, c[0x0][0x144] ;  /* 0x0000510000077ab9 */ /* 0x000fe20000000800 */
[----:B------:R-:W-:Y:S01]  /*0430*/  LOP3.LUT R3, R3, 0xffffff80, RZ, 0xc0, !PT ;  /* 0xffffff8003037812 */ /* 0x000fe200078ec0ff */
[----:B------:R-:W-:Y:S01]  /*0440*/  UMOV UR18, 0x80 ;  /* 0x0000008000127882 */ /* 0x000fe20000000000 */
[----:B------:R-:W-:Y:S01]  /*0450*/  NOP ;  /* 0x0000000000007918 */ /* 0x000fe20000000000 */
[----:B0-----:R-:W-:Y:S01]  /*0460*/  SHF.R.S32.HI R2, RZ, 0x1f, R5 ;  /* 0x0000001fff027819 */ /* 0x001fe20000011405 */
[----:B------:R-:W-:Y:S01]  /*0470*/  NOP ;  /* 0x0000000000007918 */ /* 0x000fe20000000000 */
[----:B------:R-:W-:Y:S01]  /*0480*/  IMAD.IADD R3, R0, 0x1, -R3 ;  /* 0x0000000100037824 */ /* 0x000fe200078e0a03 */
[----:B------:R-:W-:Y:S01]  /*0490*/  ULDC UR17, c[0x0][0x148] ;  /* 0x0000520000117ab9 */ /* 0x000fe20000000800 */
[----:B------:R-:W-:Y:S01]  /*04a0*/  LEA.HI R2, R2, R5, RZ, 0x2 ;  /* 0x0000000502027211 */ /* 0x000fe200078f10ff */
[----:B------:R-:W-:Y:S01]  /*04b0*/  IMAD.MOV.U32 R23, RZ, RZ, 0x1 ;  /* 0x00000001ff177424 */ /* 0x000fe200078e00ff */
[----:B------:R-:W-:-:S02]  /*04c0*/  ISETP.NE.AND P2, PT, RZ, UR19, PT ;  /* 0x00000013ff007c0c */ /* 0x000fc4000bf45270 */
[----:B------:R-:W-:Y:S02]  /*04d0*/  SHF.R.S32.HI R6, RZ, 0x1f, R3 ;  /* 0x0000001fff067819 */ /* 0x000fe40000011403 */
[----:B------:R-:W-:Y:S02]  /*04e0*/  LOP3.LUT R2, R2, 0x3ffffffc, RZ, 0xc0, !PT ;  /* 0x3ffffffc02027812 */ /* 0x000fe400078ec0ff */
[----:B-----5:R-:W-:Y:S02]  /*04f0*/  I2FP.F32.U32 R10, UR15 ;  /* 0x0000000f000a7c45 */ /* 0x020fe40008201000 */
[----:B------:R-:W-:Y:S01]  /*0500*/  LEA.HI R7, R6, R3, RZ, 0x3 ;  /* 0x0000000306077211 */ /* 0x000fe200078f18ff */
[----:B------:R-:W-:Y:S01]  /*0510*/  IMAD.IADD R2, R5, 0x1, -R2 ;  /* 0x0000000105027824 */ /* 0x000fe200078e0a02 */
[----:B-1----:R-:W-:Y:S01]  /*0520*/  ISETP.NE.OR P0, PT, R8, RZ, !P0 ;  /* 0x000000ff0800720c */ /* 0x002fe20004705670 */
[----:B------:R-:W-:Y:S01]  /*0530*/  FMUL R10, R10, UR4 ;  /* 0x000000040a0a7c20 */ /* 0x000fe20008400000 */
[--C-:B------:R-:W-:Y:S01]  /*0540*/  SHF.R.S32.HI R8, RZ, 0x3, R7.reuse ;  /* 0x00000003ff087819 */ /* 0x100fe20000011407 */
[----:B------:R-:W-:Y:S01]  /*0550*/  ULDC UR4, c[0x0][0x154] ;  /* 0x0000550000047ab9 */ /* 0x000fe20000000800 */
[----:B------:R-:W-:-:S02]  /*0560*/  SHF.R.S32.HI R7, RZ, 0x1f, R7 ;  /* 0x0000001fff077819 */ /* 0x000fc40000011407 */
[----:B--2---:R-:W-:Y:S01]  /*0570*/  ISETP.NE.OR P1, PT, R9, RZ, !P1 ;  /* 0x000000ff0900720c */ /* 0x004fe20004f25670 */
[----:B------:R-:W0:Y:S01]  /*0580*/  F2I.U32.TRUNC.NTZ R10, R10 ;  /* 0x0000000a000a7305 */ /* 0x000e22000020f000 */
[----:B------:R-:W-:Y:S02]  /*0590*/  LEA.HI R7, R7, R8, RZ, 0x2 ;  /* 0x0000000807077211 */ /* 0x000fe400078f10ff */
[----:B---3--:R-:W-:Y:S02]  /*05a0*/  I2FP.F32.U32 R9, UR8 ;  /* 0x0000000800097c45 */ /* 0x008fe40008201000 */
[----:B------:R-:W-:Y:S01]  /*05b0*/  LOP3.LUT R7, R7, 0xfffffffc, RZ, 0xc0, !PT ;  /* 0xfffffffc07077812 */ /* 0x000fe200078ec0ff */
[----:B------:R-:W-:Y:S02]  /*05c0*/  VOTEU.ALL UP0, P0 ;  /* 0x00000000003f7886 */ /* 0x000fe40000000000 */
[----:B------:R-:W-:Y:S02]  /*05d0*/  FMUL R9, R9, UR4 ;  /* 0x0000000409097c20 */ /* 0x000fe40008400000 */
[----:B------:R-:W-:Y:S01]  /*05e0*/  IMAD.IADD R7, R8, 0x1, -R7 ;  /* 0x0000000108077824 */ /* 0x000fe200078e0a07 */
[----:B------:R-:W1:Y:S01]  /*05f0*/  @!UP0 S2UR UR11, SR_CgaCtaId ;  /* 0x00000000000b89c3 */ /* 0x000e620000008800 */
[----:B------:R-:W-:Y:S01]  /*0600*/  VOTEU.ALL UP1, P1 ;  /* 0x00000000003f7886 */ /* 0x000fe20000820000 */
[----:B------:R-:W-:Y:S01]  /*0610*/  @!UP0 UMOV UR10, 0x400 ;  /* 0x00000400000a8882 */ /* 0x000fe20000000000 */
[----:B------:R-:W-:Y:S01]  /*0620*/  IMAD R2, R2, 0x4, R7 ;  /* 0x0000000402027824 */ /* 0x000fe200078e0207 */
[----:B0-----:R-:W-:Y:S01]  /*0630*/  R2UR UR4, R10 ;  /* 0x000000000a0472ca */ /* 0x001fe200000e0000 */
[----:B------:R-:W0:Y:S01]  /*0640*/  F2I.U32.TRUNC.NTZ R9, R9 ;  /* 0x0000000900097305 */ /* 0x000e22000020f000 */
[----:B------:R-:W-:Y:S01]  /*0650*/  @!UP1 UMOV UR13, 0x400 ;  /* 0x00000400000d9882 */ /* 0x000fe20000000000 */
[C---:B------:R-:W-:Y:S01]  /*0660*/  IMAD.SHL.U32 R5, R2.reuse, 0x4, RZ ;  /* 0x0000000402057824 */ /* 0x040fe200078e00ff */
[----:B------:R-:W2:Y:S01]  /*0670*/  @!UP1 S2UR UR16, SR_CgaCtaId ;  /* 0x00000000001099c3 */ /* 0x000ea20000008800 */
[C---:B------:R-:W-:Y:S01]  /*0680*/  LEA.HI R7, R2.reuse, R2, RZ, 0x1 ;  /* 0x0000000202077211 */ /* 0x040fe200078f08ff */
[----:B------:R-:W-:Y:S01]  /*0690*/  VOTEU.ALL UP2, P1 ;  /* 0x00000000003f7886 */ /* 0x000fe20000840000 */
[----:B------:R-:W-:Y:S01]  /*06a0*/  VOTEU.ALL UP3, P1 ;  /* 0x00000000003f7886 */ /* 0x000fe20000860000 */
[----:B------:R-:W-:Y:S01]  /*06b0*/  LOP3.LUT R22, R2, 0xc, R5, 0x78, !PT ;  /* 0x0000000c02167812 */ /* 0x000fe200078e7805 */
[----:B------:R-:W-:Y:S01]  /*06c0*/  VOTEU.ALL UP4, P1 ;  /* 0x00000000003f7886 */ /* 0x000fe20000880000 */
[----:B------:R-:W-:Y:S01]  /*06d0*/  LOP3.LUT R7, R7, 0xfffffffe, RZ, 0xc0, !PT ;  /* 0xfffffffe07077812 */ /* 0x000fe200078ec0ff */
[----:B------:R-:W-:Y:S01]  /*06e0*/  VOTEU.ALL UP5, P1 ;  /* 0x00000000003f7886 */ /* 0x000fe200008a0000 */
[----:B------:R-:W3:Y:S01]  /*06f0*/  LDC R5, c[0x0][0x140] ;  /* 0x00005000ff057b82 */ /* 0x000ee20000000800 */
[----:B------:R-:W-:-:S02]  /*0700*/  UIADD3 UR4, -UR4, URZ, URZ ;  /* 0x0000003f04047290 */ /* 0x000fc4000fffe13f */
[----:B------:R-:W-:Y:S01]  /*0710*/  IMAD.IADD R7, R2, 0x1, -R7 ;  /* 0x0000000102077824 */ /* 0x000fe200078e0a07 */
[----:B0-----:R-:W-:Y:S01]  /*0720*/  R2UR UR9, R9 ;  /* 0x00000000090972ca */ /* 0x001fe200000e0000 */
[----:B------:R-:W-:-:S03]  /*0730*/  UIMAD UR7, UR7, UR4, UR15 ;  /* 0x00000004070772a4 */ /* 0x000fc6000f8e020f */
[----:B------:R-:W-:Y:S01]  /*0740*/  UMOV UR4, 0x20 ;  /* 0x0000002000047882 */ /* 0x000fe20000000000 */
[----:B-1----:R-:W-:Y:S02]  /*0750*/  @!UP0 ULEA UR12, UR11, UR10, 0x18 ;  /* 0x0000000a0b0c8291 */ /* 0x002fe4000f8ec03f */
[----:B------:R-:W-:Y:S01]  /*0760*/  ISETP.NE.AND P3, PT, R7, UR7, PT ;  /* 0x0000000707007c0c */ /* 0x000fe2000bf65270 */
[----:B------:R-:W-:-:S04]  /*0770*/  @!UP0 UIADD3 UR4, -UR4, 0x100000, URZ ;  /* 0x0010000004048890 */ /* 0x000fc8000fffe13f */
[----:B------:R-:W-:Y:S02]  /*0780*/  @!UP0 USHF.L.U32 UR5, UR4, 0xb, URZ ;  /* 0x0000000b04058899 */ /* 0x000fe4000800063f */
[----:B------:R-:W-:Y:S01]  /*0790*/  @!UP0 USHF.L.U32 UR4, UR4, 0x1, URZ ;  /* 0x0000000104048899 */ /* 0x000fe2000800063f */
[----:B------:R0:W1:Y:S01]  /*07a0*/  SHFL.IDX PT, R7, R4, RZ, 0x1f ;  /* 0x00001fff04077589 */ /* 0x00006200000e0000 */
[----:B------:R-:W-:-:S04]  /*07b0*/  @!UP1 UIADD3 UR10, -UR18, 0x100000, URZ ;  /* 0x00100000120a9890 */ /* 0x000fc8000fffe13f */
[----:B------:R-:W-:Y:S02]  /*07c0*/  @!UP1 USHF.L.U32 UR11, UR10, 0xb, URZ ;  /* 0x0000000b0a0b9899 */ /* 0x000fe4000800063f */
[----:B------:R-:W-:Y:S02]  /*07d0*/  @!UP1 USHF.L.U32 UR10, UR10, 0x1, URZ ;  /* 0x000000010a0a9899 */ /* 0x000fe4000800063f */
[----:B--2---:R-:W-:Y:S01]  /*07e0*/  @!UP1 ULEA UR13, UR16, UR13, 0x18 ;  /* 0x0000000d100d9291 */ /* 0x004fe2000f8ec03f */
[----:B------:R-:W-:Y:S01]  /*07f0*/  VOTEU.ALL UP0, P0 ;  /* 0x00000000003f7886 */ /* 0x000fe20000000000 */
[----:B------:R-:W-:Y:S01]  /*0800*/  VOTEU.ALL UP1, P0 ;  /* 0x00000000003f7886 */ /* 0x000fe20000020000 */
[----:B------:R-:W-:Y:S01]  /*0810*/  UIADD3 UR9, -UR9, URZ, URZ ;  /* 0x0000003f09097290 */ /* 0x000fe2000fffe13f */
[----:B------:R-:W-:Y:S01]  /*0820*/  LOP3.LUT P0, RZ, R3, 0x7, RZ, 0xc0, !PT ;  /* 0x0000000703ff7812 */ /* 0x000fe2000780c0ff */
[----:B------:R-:W2:Y:S02]  /*0830*/  FENCE.VIEW.ASYNC.S ;  /* 0x00000000000073c6 */ /* 0x000ea40000000000 */
[----:B--2---:R-:W2:Y:S01]  /*0840*/  @!UP0 SYNCS.EXCH.64 URZ, [UR12+0x70], UR4 ;  /* 0x000070040c3f85b2 */ /* 0x004ea20008000100 */
[----:B------:R-:W-:-:S02]  /*0850*/  @P3 LEA.HI R2, R22, R22, RZ, 0x1 ;  /* 0x0000001616023211 */ /* 0x000fc400078f08ff */
[----:B---3--:R-:W-:Y:S02]  /*0860*/  ISETP.EQ.U32.AND P1, PT, R5, 0x1, PT ;  /* 0x000000010500780c */ /* 0x008fe40003f22070 */
[----:B------:R-:W-:Y:S02]  /*0870*/  @P3 SHF.R.S32.HI R2, RZ, 0x1, R2 ;  /* 0x00000001ff023819 */ /* 0x000fe40000011402 */
[----:B------:R-:W-:Y:S01]  /*0880*/  ISETP.LT.U32.AND P0, PT, R22, 0x4, !P0 ;  /* 0x000000041600780c */ /* 0x000fe20004701070 */
[----:B------:R3:W0:Y:S01]  /*0890*/  @!UP1 SYNCS.EXCH.64 URZ, [UR12+0x78], UR4 ;  /* 0x000078040c3f95b2 */ /* 0x0006220008000100 */
[----:B------:R-:W-:Y:S01]  /*08a0*/  NOP ;  /* 0x0000000000007918 */ /* 0x000fe20000000000 */
[----:B---3--:R-:W-:Y:S01]  /*08b0*/  UIMAD UR4, UR17, UR9, UR8 ;  /* 0x00000009110472a4 */ /* 0x008fe2000f8e0208 */
[----:B------:R3:W0:Y:S05]  /*08c0*/  @!UP2 SYNCS.EXCH.64 URZ, [UR13+0x50], UR10 ;  /* 0x0000500a0d3fa5b2 */ /* 0x00062a0008000100 */
[----:B------:R-:W-:-:S02]  /*08d0*/  @P3 ISETP.NE.AND P4, PT, R2, UR4, PT ;  /* 0x0000000402003c0c */ /* 0x000fc4000bf85270 */
[----:B------:R-:W-:Y:S02]  /*08e0*/  SEL R2, RZ, 0x1, !P0 ;  /* 0x00000001ff027807 */ /* 0x000fe40004000000 */
[----:B------:R-:W-:-:S04]  /*08f0*/  @P3 SEL R23, RZ, 0x1, P4 ;  /* 0x00000001ff173807 */ /* 0x000fc80002000000 */
[----:B------:R-:W-:Y:S01]  /*0900*/  LOP3.LUT R23, R23, R2, RZ, 0xc0, !PT ;  /* 0x0000000217177212 */ /* 0x000fe200078ec0ff */
[----:B------:R3:W0:Y:S01]  /*0910*/  @!UP3 SYNCS.EXCH.64 URZ, [UR13+0x58], UR10 ;  /* 0x0000580a0d3fb5b2 */ /* 0x0006220008000100 */
[----:B------:R3:W0:Y:S01]  /*0920*/  @!UP4 SYNCS.EXCH.64 URZ, [UR13+0x60], UR10 ;  /* 0x0000600a0d3fc5b2 */ /* 0x0006220008000100 */
[----:B------:R3:W0:Y:S01]  /*0930*/  @!UP5 SYNCS.EXCH.64 URZ, [UR13+0x68], UR10 ;  /* 0x0000680a0d3fd5b2 */ /* 0x0006220008000100 */
[----:B------:R-:W-:Y:S01]  /*0940*/  NOP ;  /* 0x0000000000007918 */ /* 0x000fe20000000000 */
[----:B-123--:R-:W-:Y:S05]  /*0950*/  @!P1 BRA `(.L_x_3) ;  /* 0x0000000000089947 */ /* 0x00efea0003800000 */
[----:B0---4-:R-:W-:Y:S01]  /*0960*/  UCGABAR_ARV ;  /* 0x00000000000079c7 */ /* 0x011fe20008000000 */
[----:B------:R-:W-:Y:S05]  /*0970*/  BRA `(.L_x_4) ;  /* 0x0000000000047947 */ /* 0x000fea0003800000 */
.L_x_3:
[----:B0---4-:R-:W-:Y:S01]  /*0980*/  NOP ;  /* 0x0000000000007918 */ /* 0x011fe20000000000 */
.L_x_4:
[----:B------:R-:W-:Y:S01]  /*0990*/  ULDC.64 UR4, c[0x0][0x598] ;  /* 0x0001660000047ab9 */ /* 0x000fe20000000a00 */
[----:B------:R-:W-:Y:S01]  /*09a0*/  ULDC.64 UR52, c[0x0][0x208] ;  /* 0x0000820000347ab9 */ /* 0x000fe20000000a00 */
[----:B------:R-:W-:-:S04]  /*09b0*/  ISETP.NE.U32.AND P0, PT, RZ, UR4, PT ;  /* 0x00000004ff007c0c */ /* 0x000fc8000bf05070 */
[----:B------:R-:W-:-:S13]  /*09c0*/  ISETP.NE.AND.EX P0, PT, RZ, UR5, PT, P0 ;  /* 0x00000005ff007c0c */ /* 0x000fda000bf05300 */
[----:B------:R-:W-:Y:S05]  /*09d0*/  @!P0 BRA `(.L_x_5) ;  /* 0x00000000001c8947 */ /* 0x000fea0003800000 */
[----:B------:R-:W0:Y:S02]  /*09e0*/  LDC.64 R4, c[0x0][0x598] ;  /* 0x00016600ff047b82 */ /* 0x000e240000000a00 */
[----:B0-----:R-:W2:Y:S02]  /*09f0*/  LDG.E.64 R4, desc[UR52][R4.64] ;  /* 0x0000003404047981 */ /* 0x001ea4000c1e1b00 */
[----:B--2---:R-:W-:-:S04]  /*0a00*/  ISETP.NE.U32.AND P0, PT, R4, RZ, PT ;  /* 0x000000ff0400720c */ /* 0x004fc80003f05070 */
[----:B------:R-:W-:-:S13]  /*0a10*/  ISETP.NE.AND.EX P0, PT, R5, RZ, PT, P0 ;  /* 0x000000ff0500720c */ /* 0x000fda0003f05300 */
[----:B------:R-:W-:Y:S05]  /*0a20*/  @!P0 BRA `(.L_x_5) ;  /* 0x0000000000088947 */ /* 0x000fea0003800000 */
[----:B------:R0:W5:Y:S01]  /*0a30*/  LD.E R56, desc[UR52][R4.64] ;  /* 0x0000003404387980 */ /* 0x000162000c101900 */
[----:B------:R-:W-:Y:S05]  /*0a40*/  BRA `(.L_x_6) ;  /* 0x0000000000247947 */ /* 0x000fea0003800000 */
.L_x_5:
[----:B------:R-:W-:Y:S02]  /*0a50*/  ULDC.64 UR4, c[0x0][0x588] ;  /* 0x0001620000047ab9 */ /* 0x000fe40000000a00 */
[----:B------:R-:W-:-:S04]  /*0a60*/  ISETP.NE.U32.AND P0, PT, RZ, UR4, PT ;  /* 0x00000004ff007c0c */ /* 0x000fc8000bf05070 */
[----:B------:R-:W-:-:S13]  /*0a70*/  ISETP.NE.AND.EX P0, PT, RZ, UR5, PT, P0 ;  /* 0x00000005ff007c0c */ /* 0x000fda000bf05300 */
[----:B------:R-:W-:Y:S05]  /*0a80*/  @!P0 BRA `(.L_x_7) ;  /* 0x00000000000c8947 */ /* 0x000fea0003800000 */
[----:B------:R-:W0:Y:S02]  /*0a90*/  LDC.64 R56, c[0x0][0x588] ;  /* 0x00016200ff387b82 */ /* 0x000e240000000a00 */
[----:B0-----:R1:W5:Y:S01]  /*0aa0*/  LDG.E R56, desc[UR52][R56.64] ;  /* 0x0000003438387981 */ /* 0x001362000c1e1900 */
[----:B------:R-:W-:Y:S05]  /*0ab0*/  BRA `(.L_x_6) ;  /* 0x0000000000087947 */ /* 0x000fea0003800000 */
.L_x_7:
[----:B------:R-:W-:Y:S02]  /*0ac0*/  ULDC UR4, c[0x0][0x580] ;  /* 0x0001600000047ab9 */ /* 0x000fe40000000800 */
[----:B------:R-:W-:-:S07]  /*0ad0*/  IMAD.U32 R56, RZ, RZ, UR4 ;  /* 0x00000004ff387e24 */ /* 0x000fce000f8e00ff */
.L_x_6:
[----:B------:R-:W-:Y:S02]  /*0ae0*/  ULDC.64 UR4, c[0x0][0x5a0] ;  /* 0x0001680000047ab9 */ /* 0x000fe40000000a00 */
[----:B------:R-:W-:-:S04]  /*0af0*/  ISETP.NE.U32.AND P0, PT, RZ, UR4, PT ;  /* 0x00000004ff007c0c */ /* 0x000fc8000bf05070 */
[----:B------:R-:W-:-:S13]  /*0b00*/  ISETP.NE.AND.EX P0, PT, RZ, UR5, PT, P0 ;  /* 0x00000005ff007c0c */ /* 0x000fda000bf05300 */
[----:B------:R-:W-:Y:S05]  /*0b10*/  @!P0 BRA `(.L_x_8) ;  /* 0x00000000001c8947 */ /* 0x000fea0003800000 */
[----:B0-----:R-:W0:Y:S02]  /*0b20*/  LDC.64 R4, c[0x0][0x5a0] ;  /* 0x00016800ff047b82 */ /* 0x001e240000000a00 */
[----:B0-----:R-:W2:Y:S02]  /*0b30*/  LDG.E.64 R4, desc[UR52][R4.64] ;  /* 0x0000003404047981 */ /* 0x001ea4000c1e1b00 */
[----:B--2---:R-:W-:-:S04]  /*0b40*/  ISETP.NE.U32.AND P0, PT, R4, RZ, PT ;  /* 0x000000ff0400720c */ /* 0x004fc80003f05070 */
[----:B------:R-:W-:-:S13]  /*0b50*/  ISETP.NE.AND.EX P0, PT, R5, RZ, PT, P0 ;  /* 0x000000ff0500720c */ /* 0x000fda0003f05300 */
[----:B------:R-:W-:Y:S05]  /*0b60*/  @!P0 BRA `(.L_x_8) ;  /* 0x0000000000088947 */ /* 0x000fea0003800000 */
[----:B-1----:R0:W5:Y:S01]  /*0b70*/  LD.E R57, desc[UR52][R4.64] ;  /* 0x0000003404397980 */ /* 0x002162000c101900 */
[----:B------:R-:W-:Y:S05]  /*0b80*/  BRA `(.L_x_9) ;  /* 0x0000000000247947 */ /* 0x000fea0003800000 */
.L_x_8:
[----:B------:R-:W-:Y:S02]  /*0b90*/  ULDC.64 UR4, c[0x0][0x590] ;  /* 0x0001640000047ab9 */ /* 0x000fe40000000a00 */
[----:B------:R-:W-:-:S04]  /*0ba0*/  ISETP.NE.U32.AND P0, PT, RZ, UR4, PT ;  /* 0x00000004ff007c0c */ /* 0x000fc8000bf05070 */
[----:B------:R-:W-:-:S13]  /*0bb0*/  ISETP.NE.AND.EX P0, PT, RZ, UR5, PT, P0 ;  /* 0x00000005ff007c0c */ /* 0x000fda000bf05300 */
[----:B------:R-:W-:Y:S05]  /*0bc0*/  @!P0 BRA `(.L_x_10) ;  /* 0x00000000000c8947 */ /* 0x000fea0003800000 */
[----:B0-----:R-:W1:Y:S02]  /*0bd0*/  LDC.64 R4, c[0x0][0x590] ;  /* 0x00016400ff047b82 */ /* 0x001e640000000a00 */
[----:B-1----:R1:W5:Y:S01]  /*0be0*/  LDG.E R57, desc[UR52][R4.64] ;  /* 0x0000003404397981 */ /* 0x002362000c1e1900 */
[----:B------:R-:W-:Y:S05]  /*0bf0*/  BRA `(.L_x_9) ;  /* 0x0000000000087947 */ /* 0x000fea0003800000 */
.L_x_10:
[----:B------:R-:W-:Y:S02]  /*0c00*/  ULDC UR4, c[0x0][0x584] ;  /* 0x0001610000047ab9 */ /* 0x000fe40000000800 */
[----:B-1----:R-:W-:-:S07]  /*0c10*/  IMAD.U32 R57, RZ, RZ, UR4 ;  /* 0x00000004ff397e24 */ /* 0x002fce000f8e00ff */
.L_x_9:
[----:B------:R-:W-:Y:S01]  /*0c20*/  ULDC UR4, c[0x0][0x65c] ;  /* 0x0001970000047ab9 */ /* 0x000fe20000000800 */
[----:B01----:R-:W0:Y:S01]  /*0c30*/  LDC.64 R4, c[0x0][0x650] ;  /* 0x00019400ff047b82 */ /* 0x003e220000000a00 */
[----:B------:R-:W-:Y:S01]  /*0c40*/  UISETP.NE.AND UP2, UPT, UR4, 0x1, UPT ;  /* 0x000000010400788c */ /* 0x000fe2000bf45270 */
[----:B------:R-:W-:Y:S01]  /*0c50*/  IMAD.MOV.U32 R19, RZ, RZ, -0x1 ;  /* 0xffffffffff137424 */ /* 0x000fe200078e00ff */
[----:B------:R-:W-:Y:S01]  /*0c60*/  UISETP.NE.AND UP0, UPT, UR19, 0x2, UPT ;  /* 0x000000021300788c */ /* 0x000fe2000bf05270 */
[----:B------:R-:W-:Y:S01]  /*0c70*/  IMAD.MOV.U32 R18, RZ, RZ, -0x1 ;  /* 0xffffffffff127424 */ /* 0x000fe200078e00ff */
[----:B------:R-:W-:-:S07]  /*0c80*/  UP2UR UR38, UPR, URZ, 0x4 ;  /* 0x000000043f267883 */ /* 0x000fce0008000000 */
[----:B------:R-:W-:Y:S01]  /*0c90*/  @UP2 ULDC UR12, c[0x0][0x10] ;  /* 0x00000400000c2ab9 */ /* 0x000fe20000000800 */
[----:B------:R-:W-:Y:S01]  /*0ca0*/  @UP2 UMOV UR4, UR8 ;  /* 0x0000000800042c82 */ /* 0x000fe20008000000 */
[----:B------:R-:W-:Y:S01]  /*0cb0*/  @UP2 UMOV UR5, URZ ;  /* 0x0000003f00052c82 */ /* 0x000fe20008000000 */
[----:B------:R-:W-:Y:S01]  /*0cc0*/  @!UP2 ULDC UR16, c[0x0][0xc] ;  /* 0x000003000010aab9 */ /* 0x000fe20000000800 */
[----:B------:R-:W-:Y:S01]  /*0cd0*/  @UP2 UIMAD.WIDE.U32 UR12, UR15, UR12, UR4 ;  /* 0x0000000c0f0c22a5 */ /* 0x000fe2000f8e0004 */
[----:B------:R-:W-:Y:S02]  /*0ce0*/  ULDC UR10, c[0x0][0xc] ;  /* 0x00000300000a7ab9 */ /* 0x000fe40000000800 */
[----:B------:R-:W-:Y:S01]  /*0cf0*/  @UP2 UMOV UR4, URZ ;  /* 0x0000003f00042c82 */ /* 0x000fe20008000000 */
[----:B------:R-:W-:Y:S01]  /*0d00*/  UMOV UR5, URZ ;  /* 0x0000003f00057c82 */ /* 0x000fe20008000000 */
[----:B------:R-:W-:Y:S01]  /*0d10*/  @UP2 UIADD3 UR18, UR13, UR4, URZ ;  /* 0x000000040d122290 */ /* 0x000fe2000fffe03f */
[----:B------:R-:W-:-:S02]  /*0d20*/  ULDC UR11, c[0x0][0x10] ;  /* 0x00000400000b7ab9 */ /* 0x000fc40000000800 */
[----:B------:R-:W-:Y:S01]  /*0d30*/  UMOV UR4, UR15 ;  /* 0x0000000f00047c82 */ /* 0x000fe20008000000 */
[----:B------:R-:W-:Y:S02]  /*0d40*/  UIMAD.WIDE.U32 UR10, UR10, UR11, URZ ;  /* 0x0000000b0a0a72a5 */ /* 0x000fe4000f8e003f */
[----:B------:R-:W-:Y:S01]  /*0d50*/  @!UP2 UIMAD.WIDE.U32 UR4, UR8, UR16, UR4 ;  /* 0x000000100804a2a5 */ /* 0x000fe2000f8e0004 */
[----:B------:R-:W-:Y:S02]  /*0d60*/  ULDC UR13, c[0x0][0x14] ;  /* 0x00000500000d7ab9 */ /* 0x000fe40000000800 */
[----:B------:R-:W-:Y:S02]  /*0d70*/  UIMAD.WIDE.U32 UR50, UR10, UR13, URZ ;  /* 0x0000000d0a3272a5 */ /* 0x000fe4000f8e003f */
[----:B------:R-:W-:Y:S02]  /*0d80*/  UIMAD UR37, UR11, UR13, URZ ;  /* 0x0000000d0b2572a4 */ /* 0x000fe4000f8e023f */
[----:B------:R-:W-:Y:S01]  /*0d90*/  @!UP2 UMOV UR12, UR4 ;  /* 0x00000004000cac82 */ /* 0x000fe20008000000 */
[----:B------:R-:W-:Y:S01]  /*0da0*/  @!UP2 UMOV UR18, UR5 ;  /* 0x000000050012ac82 */ /* 0x000fe20008000000 */
[----:B------:R-:W-:-:S02]  /*0db0*/  UIADD3 UR37, UR51, UR37, URZ ;  /* 0x0000002533257290 */ /* 0x000fc4000fffe03f */
[----:B------:R-:W-:-:S04]  /*0dc0*/  UIADD3 UR4, UP1, UR12, UR50, URZ ;  /* 0x000000320c047290 */ /* 0x000fc8000ff3e03f */
[----:B------:R-:W-:Y:S02]  /*0dd0*/  UIADD3.X UR5, UR18, UR37, URZ, UP1, !UPT ;  /* 0x0000002512057290 */ /* 0x000fe40008ffe43f */
[----:B------:R-:W-:Y:S02]  /*0de0*/  USEL UR4, UR4, UR12, !UP0 ;  /* 0x0000000c04047287 */ /* 0x000fe4000c000000 */
[----:B------:R-:W-:-:S04]  /*0df0*/  USEL UR5, UR5, UR18, !UP0 ;  /* 0x0000001205057287 */ /* 0x000fc8000c000000 */
[----:B0-----:R-:W-:Y:S01]  /*0e00*/  ISETP.LE.U32.AND P0, PT, R4, UR4, PT ;  /* 0x0000000404007c0c */ /* 0x001fe2000bf03070 */
[----:B------:R-:W-:Y:S01]  /*0e10*/  IMAD.U32 R16, RZ, RZ, UR4 ;  /* 0x00000004ff107e24 */ /* 0x000fe2000f8e00ff */
[----:B------:R-:W-:Y:S01]  /*0e20*/  PRMT R4, RZ, 0x7610, R4 ;  /* 0x00007610ff047816 */ /* 0x000fe20000000004 */
[----:B------:R-:W-:Y:S02]  /*0e30*/  IMAD.U32 R2, RZ, RZ, UR5 ;  /* 0x00000005ff027e24 */ /* 0x000fe4000f8e00ff */
[----:B------:R-:W-:-:S03]  /*0e40*/  IMAD.U32 R17, RZ, RZ, UR5 ;  /* 0x00000005ff117e24 */ /* 0x000fc6000f8e00ff */
[----:B------:R-:W-:Y:S01]  /*0e50*/  ISETP.GE.U32.AND.EX P0, PT, R2, R5, PT, P0 ;  /* 0x000000050200720c */ /* 0x000fe20003f06100 */
[----:B------:R-:W-:-:S12]  /*0e60*/  IMAD.MOV.U32 R2, RZ, RZ, -0x1 ;  /* 0xffffffffff027424 */ /* 0x000fd800078e00ff */
[----:B------:R-:W-:Y:S05]  /*0e70*/  @P0 BRA `(.L_x_11) ;  /* 0x0000000400500947 */ /* 0x000fea0003800000 */
[----:B------:R-:W-:Y:S01]  /*0e80*/  ULDC.64 UR18, c[0x0][0x628] ;  /* 0x00018a0000127ab9 */ /* 0x000fe20000000a00 */
[C---:B------:R-:W-:Y:S01]  /*0e90*/  R2UR UR20, R16.reuse ;  /* 0x00000000101472ca */ /* 0x040fe200000e0000 */
[----:B------:R-:W-:Y:S01]  /*0ea0*/  ULDC UR16, c[0x0][0x630] ;  /* 0x00018c0000107ab9 */ /* 0x000fe20000000800 */
[----:B------:R-:W-:Y:S02]  /*0eb0*/  ISETP.NE.U32.AND P0, PT, RZ, UR18, PT ;  /* 0x00000012ff007c0c */ /* 0x000fe4000bf05070 */
[----:B------:R-:W-:Y:S02]  /*0ec0*/  R2UR UR4, R16 ;  /* 0x00000000100472ca */ /* 0x000fe400000e0000 */
[----:B------:R-:W-:Y:S02]  /*0ed0*/  ISETP.NE.AND.EX P0, PT, RZ, UR19, PT, P0 ;  /* 0x00000013ff007c0c */ /* 0x000fe4000bf05300 */
[----:B------:R-:W-:-:S11]  /*0ee0*/  R2UR UR5, R17 ;  /* 0x00000000110572ca */ /* 0x000fd600000e0000 */
[----:B------:R-:W-:Y:S05]  /*0ef0*/  @!P0 BRA `(.L_x_12) ;  /* 0x0000000000308947 */ /* 0x000fea0003800000 */
[----:B------:R-:W-:Y:S01]  /*0f00*/  R2UR UR4, R16 ;  /* 0x00000000100472ca */ /* 0x000fe200000e0000 */
[----:B------:R-:W-:Y:S01]  /*0f10*/  ULDC UR12, c[0x0][0x634] ;  /* 0x00018d00000c7ab9 */ /* 0x000fe20000000800 */
[----:B------:R-:W-:-:S11]  /*0f20*/  R2UR UR15, R17 ;  /* 0x00000000110f72ca */ /* 0x000fd600000e0000 */
[----:B------:R-:W-:-:S04]  /*0f30*/  UIADD3 UR12, UP1, UR4, UR12, URZ ;  /* 0x0000000c040c7290 */ /* 0x000fc8000ff3e03f */
[----:B------:R-:W-:-:S04]  /*0f40*/  UIADD3.X UR15, URZ, UR15, URZ, UP1, !UPT ;  /* 0x0000000f3f0f7290 */ /* 0x000fc80008ffe43f */
[----:B------:R-:W-:-:S04]  /*0f50*/  UIMAD.WIDE.U32 UR4, UR15, UR18, URZ ;  /* 0x000000120f0472a5 */ /* 0x000fc8000f8e003f */
[----:B------:R-:W-:Y:S02]  /*0f60*/  UIMAD.WIDE.U32 UR10, UP1, UR12, UR19, UR4 ;  /* 0x000000130c0a72a5 */ /* 0x000fe4000f820004 */
[----:B------:R-:W-:Y:S02]  /*0f70*/  UIMAD.WIDE.U32 UR4, UR12, UR18, URZ ;  /* 0x000000120c0472a5 */ /* 0x000fe4000f8e003f */
[----:B------:R-:W-:Y:S02]  /*0f80*/  UIADD3.X UR13, URZ, URZ, URZ, UP1, !UPT ;  /* 0x0000003f3f0d7290 */ /* 0x000fe40008ffe43f */
[----:B------:R-:W-:Y:S01]  /*0f90*/  UIADD3 URZ, UP1, UR5, UR10, URZ ;  /* 0x0000000a053f7290 */ /* 0x000fe2000ff3e03f */
[----:B------:R-:W-:-:S03]  /*0fa0*/  UMOV UR12, UR11 ;  /* 0x0000000b000c7c82 */ /* 0x000fc60008000000 */
[----:B------:R-:W-:-:S12]  /*0fb0*/  UIMAD.WIDE.U32.X UR4, UR15, UR19, UR12, UP1 ;  /* 0x000000130f0472a5 */ /* 0x000fd800088e040c */
.L_x_12:
[----:B------:R-:W-:Y:S01]  /*0fc0*/  USHF.R.U64 UR4, UR4, UR16, UR5 ;  /* 0x0000001004047299 */ /* 0x000fe20008001205 */
[----:B------:R-:W-:Y:S01]  /*0fd0*/  R2UR UR11, R17 ;  /* 0x00000000110b72ca */ /* 0x000fe200000e0000 */
[----:B------:R-:W-:Y:S02]  /*0fe0*/  USHF.R.U32.HI UR5, URZ, UR16, UR5 ;  /* 0x000000103f057299 */ /* 0x000fe40008011605 */
[----:B------:R-:W-:Y:S01]  /*0ff0*/  UIADD3 UR12, UP1, URZ, -UR4, URZ ;  /* 0x800000043f0c7290 */ /* 0x000fe2000ff3e03f */
[----:B------:R-:W-:Y:S01]  /*1000*/  ULDC.64 UR18, c[0x0][0x620] ;  /* 0x0001880000127ab9 */ /* 0x000fe20000000a00 */
[----:B------:R-:W-:Y:S02]  /*1010*/  UISETP.NE.AND UP2, UPT, UR38, URZ, UPT ;  /* 0x0000003f2600728c */ /* 0x000fe4000bf45270 */
[----:B------:R-:W-:Y:S01]  /*1020*/  UIADD3.X UR5, URZ, ~UR5, URZ, UP1, !UPT ;  /* 0x800000053f057290 */ /* 0x000fe20008ffe43f */
[----:B------:R-:W-:Y:S01]  /*1030*/  UMOV UR10, UR20 ;  /* 0x00000014000a7c82 */ /* 0x000fe20008000000 */
[----:B------:R-:W-:-:S02]  /*1040*/  ULDC UR13, c[0x0][0x618] ;  /* 0x00018600000d7ab9 */ /* 0x000fc40000000800 */
[----:B------:R-:W-:Y:S02]  /*1050*/  UIMAD UR5, UR5, UR18, URZ ;  /* 0x00000012050572a4 */ /* 0x000fe4000f8e023f */
[----:B------:R-:W-:Y:S02]  /*1060*/  UIMAD.WIDE.U32 UR10, UR12, UR18, UR10 ;  /* 0x000000120c0a72a5 */ /* 0x000fe4000f8e000a */
[----:B------:R-:W-:Y:S02]  /*1070*/  UIMAD UR12, UR12, UR19, UR5 ;  /* 0x000000130c0c72a4 */ /* 0x000fe4000f8e0205 */
[----:B------:R-:W-:Y:S02]  /*1080*/  @UP2 UIMAD UR7, UR17, UR9, UR8 ;  /* 0x00000009110722a4 */ /* 0x000fe4000f8e0208 */
[----:B------:R-:W-:Y:S01]  /*1090*/  UIADD3 UR11, UR11, UR12, URZ ;  /* 0x0000000c0b0b7290 */ /* 0x000fe2000fffe03f */
[----:B------:R-:W-:Y:S01]  /*10a0*/  ULDC.64 UR8, c[0x0][0x640] ;  /* 0x0001900000087ab9 */ /* 0x000fe20000000a00 */
[----:B------:R-:W-:-:S02]  /*10b0*/  ULDC UR15, c[0x0][0x608] ;  /* 0x00018200000f7ab9 */ /* 0x000fc40000000800 */
[----:B------:R-:W-:Y:S01]  /*10c0*/  USHF.R.U64 UR20, UR10, UR13, UR11 ;  /* 0x0000000d0a147299 */ /* 0x000fe2000800120b */
[----:B------:R-:W-:Y:S01]  /*10d0*/  ISETP.NE.U32.AND P0, PT, RZ, UR8, PT ;  /* 0x00000008ff007c0c */ /* 0x000fe2000bf05070 */
[----:B------:R-:W-:Y:S01]  /*10e0*/  USHF.R.U32.HI UR11, URZ, UR13, UR11 ;  /* 0x0000000d3f0b7299 */ /* 0x000fe2000801160b */
[----:B------:R-:W-:Y:S02]  /*10f0*/  ULDC UR21, c[0x0][0x658] ;  /* 0x0001960000157ab9 */ /* 0x000fe40000000800 */
[----:B------:R-:W-:Y:S01]  /*1100*/  ISETP.NE.AND.EX P0, PT, RZ, UR9, PT, P0 ;  /* 0x00000009ff007c0c */ /* 0x000fe2000bf05300 */
[----:B------:R-:W-:Y:S02]  /*1110*/  USHF.R.U64 UR25, UR20, UR15, UR11 ;  /* 0x0000000f14197299 */ /* 0x000fe4000800120b */
[----:B------:R-:W-:Y:S01]  /*1120*/  USHF.R.U32.HI UR11, URZ, UR15, UR11 ;  /* 0x0000000f3f0b7299 */ /* 0x000fe2000801160b */
[----:B------:R-:W-:Y:S01]  /*1130*/  UMOV UR10, 0xffffffff ;  /* 0xffffffff000a7882 */ /* 0x000fe20000000000 */
[----:B------:R-:W-:Y:S01]  /*1140*/  ULDC UR5, c[0x0][0x600] ;  /* 0x0001800000057ab9 */ /* 0x000fe20000000800 */
[----:B------:R-:W-:-:S02]  /*1150*/  USHF.L.U32 UR10, UR10, UR21, URZ ;  /* 0x000000150a0a7299 */ /* 0x000fc4000800063f */
[----:B------:R-:W-:Y:S02]  /*1160*/  USHF.R.U64 UR26, UR25, UR21, UR11 ;  /* 0x00000015191a7299 */ /* 0x000fe4000800120b */
[----:B------:R-:W-:Y:S02]  /*1170*/  ULOP3.LUT UR15, URZ, UR10, URZ, 0x33, !UPT ;  /* 0x0000000a3f0f7292 */ /* 0x000fe4000f8e333f */
[----:B------:R-:W-:Y:S02]  /*1180*/  UIADD3 UR19, UR5, -0x1, URZ ;  /* 0xffffffff05137890 */ /* 0x000fe4000fffe03f */
[----:B------:R-:W-:Y:S01]  /*1190*/  USHF.R.U32.HI UR11, URZ, UR21, UR11 ;  /* 0x000000153f0b7299 */ /* 0x000fe2000801160b */
[----:B------:R-:W-:Y:S01]  /*11a0*/  ULDC UR22, c[0x0][0x648] ;  /* 0x0001920000167ab9 */ /* 0x000fe20000000800 */
[----:B------:R-:W-:Y:S01]  /*11b0*/  ULDC UR23, c[0x0][0x638] ;  /* 0x00018e0000177ab9 */ /* 0x000fe20000000800 */
[----:B------:R-:W-:Y:S01]  /*11c0*/  UMOV UR24, 0x1 ;  /* 0x0000000100187882 */ /* 0x000fe20000000000 */
[----:B------:R-:W-:Y:S01]  /*11d0*/  UMOV UR10, UR26 ;  /* 0x0000001a000a7c82 */ /* 0x000fe20008000000 */
[----:B------:R-:W-:Y:S07]  /*11e0*/  @!P0 BRA `(.L_x_13) ;  /* 0x0000000000308947 */ /* 0x000fee0003800000 */
[----:B------:R-:W-:Y:S02]  /*11f0*/  ULDC UR16, c[0x0][0x64c] ;  /* 0x0001930000107ab9 */ /* 0x000fe40000000800 */
        /* <DEDUP_REMOVED lines=8> */
[----:B------:R-:W-:-:S07]  /*1280*/  UIMAD.WIDE.U32.X UR8, UR18, UR9, UR16, UP1 ;  /* 0x00000009120872a5 */ /* 0x000fce00088e0410 */
[----:B------:R-:W-:Y:S01]  /*1290*/  UMOV UR10, UR8 ;  /* 0x00000008000a7c82 */ /* 0x000fe20008000000 */
[----:B------:R-:W-:-:S05]  /*12a0*/  UMOV UR11, UR9 ;  /* 0x00000009000b7c82 */ /* 0x000fca0008000000 */
.L_x_13:
[----:B------:R-:W-:Y:S01]  /*12b0*/  USHF.R.U64 UR9, UR10, UR22, UR11 ;  /* 0x000000160a097299 */ /* 0x000fe2000800120b */
[----:B------:R-:W-:Y:S01]  /*12c0*/  IMAD.MOV.U32 R4, RZ, RZ, 0x1 ;  /* 0x00000001ff047424 */ /* 0x000fe200078e00ff */
[----:B------:R-:W-:Y:S01]  /*12d0*/  USHF.L.U32 UR8, UR24, UR21, URZ ;  /* 0x0000001518087299 */ /* 0x000fe2000800063f */
[----:B------:R-:W-:Y:S01]  /*12e0*/  IMAD.U32 R2, RZ, RZ, UR4 ;  /* 0x00000004ff027e24 */ /* 0x000fe2000f8e00ff */
[----:B------:R-:W-:Y:S02]  /*12f0*/  ULOP3.LUT UR15, UR25, UR15, URZ, 0xc0, !UPT ;  /* 0x0000000f190f7292 */ /* 0x000fe4000f8ec03f */
[----:B------:R-:W-:Y:S02]  /*1300*/  UIADD3 UR10, -UR9, URZ, URZ ;  /* 0x0000003f090a7290 */ /* 0x000fe4000fffe13f */
[----:B------:R-:W-:Y:S02]  /*1310*/  UIMAD UR15, UR8, UR9, UR15 ;  /* 0x00000009080f72a4 */ /* 0x000fe4000f8e020f */
[----:B------:R-:W-:-:S02]  /*1320*/  ULOP3.LUT UR19, UR20, UR19, URZ, 0xc0, !UPT ;  /* 0x0000001314137292 */ /* 0x000fc4000f8ec03f */
[----:B------:R-:W-:Y:S01]  /*1330*/  UIMAD UR8, UR10, UR23, UR26 ;  /* 0x000000170a0872a4 */ /* 0x000fe2000f8e021a */
[----:B------:R-:W-:Y:S01]  /*1340*/  ULDC UR9, c[0x0][0x610] ;  /* 0x0001840000097ab9 */ /* 0x000fe20000000800 */
[----:B------:R-:W-:Y:S02]  /*1350*/  UISETP.NE.AND UP1, UPT, UR38, URZ, UPT ;  /* 0x0000003f2600728c */ /* 0x000fe4000bf25270 */
[----:B------:R-:W-:Y:S02]  /*1360*/  UIMAD UR7, UR15, UR9, UR7 ;  /* 0x000000090f0772a4 */ /* 0x000fe4000f8e0207 */
[----:B------:R-:W-:-:S04]  /*1370*/  UIMAD UR8, UR8, UR5, UR19 ;  /* 0x00000005080872a4 */ /* 0x000fc8000f8e0213 */
[----:B------:R-:W-:Y:S02]  /*1380*/  USEL UR5, UR8, UR7, !UP1 ;  /* 0x0000000708057287 */ /* 0x000fe4000c800000 */
[----:B------:R-:W-:-:S04]  /*1390*/  USEL UR7, UR7, UR8, !UP1 ;  /* 0x0000000807077287 */ /* 0x000fc8000c800000 */
[----:B------:R-:W-:Y:S02]  /*13a0*/  IMAD.U32 R18, RZ, RZ, UR5 ;  /* 0x00000005ff127e24 */ /* 0x000fe4000f8e00ff */
[----:B------:R-:W-:-:S07]  /*13b0*/  IMAD.U32 R19, RZ, RZ, UR7 ;  /* 0x00000007ff137e24 */ /* 0x000fce000f8e00ff */
.L_x_11:
[----:B------:R-:W-:Y:S05]  /*13c0*/  @!P1 BRA `(.L_x_14) ;  /* 0x00000000000c9947 */ /* 0x000fea0003800000 */
[----:B------:R-:W-:Y:S01]  /*13d0*/  UCGABAR_WAIT ;  /* 0x0000000000007dc7 */ /* 0x000fe20008000000 */
[----:B------:R-:W-:Y:S01]  /*13e0*/  CCTL.IVALL ;  /* 0x00000000ff00798f */ /* 0x000fe20002000000 */
[----:B------:R-:W-:Y:S05]  /*13f0*/  BRA `(.L_x_15) ;  /* 0x0000000000047947 */ /* 0x000fea0003800000 */
.L_x_14:
[----:B------:R-:W-:Y:S06]  /*1400*/  BAR.SYNC.DEFER_BLOCKING 0x0 ;  /* 0x0000000000007b1d */ /* 0x000fec0000010000 */
.L_x_15:
[----:B------:R-:W-:Y:S02]  /*1410*/  ULDC UR4, c[0x0][0x28c] ;  /* 0x0000a30000047ab9 */ /* 0x000fe40000000800 */
[----:B------:R-:W-:-:S04]  /*1420*/  UIADD3 UR4, UR4, 0x7f, URZ ;  /* 0x0000007f04047890 */ /* 0x000fc8000fffe03f */
[----:B------:R-:W-:-:S04]  /*1430*/  USHF.R.S32.HI UR5, URZ, 0x1f, UR4 ;  /* 0x0000001f3f057899 */ /* 0x000fc80008011404 */
[----:B------:R-:W-:-:S04]  /*1440*/  ULEA.HI UR5, UR5, UR4, URZ, 0x7 ;  /* 0x0000000405057291 */ /* 0x000fc8000f8f383f */
[----:B------:R-:W-:Y:S01]  /*1450*/  USHF.R.S32.HI UR39, URZ, 0x7, UR5 ;  /* 0x000000073f277899 */ /* 0x000fe20008011405 */
[----:B------:R-:W-:Y:S11]  /*1460*/  @!P2 BRA `(.L_x_16) ;  /* 0x0000003000d8a947 */ /* 0x000ff60003800000 */
[----:B------:R-:W-:-:S06]  /*1470*/  UISETP.GT.U32.AND UP1, UPT, UR14, 0x1, UPT ;  /* 0x000000010e00788c */ /* 0x000fcc000bf24070 */
[----:B------:R-:W-:-:S13]  /*1480*/  PLOP3.LUT P0, PT, PT, PT, UP1, 0x80, 0x0 ;  /* 0x000000000000781c */ /* 0x000fda0003f0f018 */
[----:B------:R-:W-:Y:S05]  /*1490*/  @P0 EXIT ;  /* 0x000000000000094d */ /* 0x000fea0003800000 */
.L_x_17:
[----:B------:R-:W-:-:S08]  /*14a0*/  NOP ;  /* 0x0000000000007918 */ /* 0x000fd00000000000 */
[----:B------:R-:W0:Y:S02]  /*14b0*/  USETMAXREG.TRY_ALLOC.CTAPOOL UP1, 0xe8 ;  /* 0x000000e8000079c8 */ /* 0x000e240008020600 */
[----:B0-----:R-:W-:-:S13]  /*14c0*/  PLOP3.LUT P0, PT, PT, PT, UP1, 0x80, 0x0 ;  /* 0x000000000000781c */ /* 0x001fda0003f0f018 */
[----:B------:R-:W-:Y:S05]  /*14d0*/  @!P0 BRA `(.L_x_17) ;  /* 0xfffffffc00f08947 */ /* 0x000fea000383ffff */
[----:B------:R-:W-:-:S13]  /*14e0*/  LOP3.LUT P0, RZ, R4, 0xff, RZ, 0xc0, !PT ;  /* 0x000000ff04ff7812 */ /* 0x000fda000780c0ff */
[----:B------:R-:W-:Y:S05]  /*14f0*/  @!P0 EXIT ;  /* 0x000000000000894d */ /* 0x000fea0003800000 */
[----:B------:R-:W0:Y:S01]  /*1500*/  S2UR UR5, SR_CgaCtaId ;  /* 0x00000000000579c3 */ /* 0x000e220000008800 */
[----:B------:R-:W-:Y:S01]  /*1510*/  VIADD R7, R7, 0xffffffff ;  /* 0xffffffff07077836 */ /* 0x000fe20000000000 */
[CC--:B------:R-:W-:Y:S01]  /*1520*/  LEA.HI R0, R6.reuse, R3.reuse, RZ, 0x2 ;  /* 0x0000000306007211 */ /* 0x0c0fe200078f10ff */
[----:B------:R-:W-:Y:S01]  /*1530*/  USHF.R.U32.HI UR4, URZ, 0x2, UR39 ;  /* 0x000000023f047899 */ /* 0x000fe20008011627 */
[----:B------:R-:W-:Y:S01]  /*1540*/  LEA.HI R6, R6, R3, RZ, 0x5 ;  /* 0x0000000306067211 */ /* 0x000fe200078f28ff */
[----:B------:R-:W-:Y:S01]  /*1550*/  UMOV UR41, 0x400 ;  /* 0x0000040000297882 */ /* 0x000fe20000000000 */
[----:B------:R-:W-:Y:S01]  /*1560*/  R2UR UR43, R7 ;  /* 0x00000000072b72ca */ /* 0x000fe200000e0000 */
[----:B------:R-:W-:Y:S01]  /*1570*/  ULOP3.LUT UR42, UR39, 0x3, URZ, 0xc0, !UPT ;  /* 0x00000003272a7892 */ /* 0x000fe2000f8ec03f */
[--C-:B------:R-:W-:Y:S01]  /*1580*/  SHF.R.S32.HI R58, RZ, 0x2, R0.reuse ;  /* 0x00000002ff3a7819 */ /* 0x100fe20000011400 */
[----:B------:R-:W-:Y:S01]  /*1590*/  ULOP3.LUT UR4, UR4, 0x1, URZ, 0xc0, !UPT ;  /* 0x0000000104047892 */ /* 0x000fe2000f8ec03f */
[----:B------:R-:W-:Y:S01]  /*15a0*/  SHF.R.S32.HI R5, RZ, 0x1f, R0 ;  /* 0x0000001fff057819 */ /* 0x000fe20000011400 */
[----:B------:R-:W-:Y:S01]  /*15b0*/  USEL UR42, UR42, URZ, !UP0 ;  /* 0x0000003f2a2a7287 */ /* 0x000fe2000c000000 */
[----:B------:R-:W-:Y:S01]  /*15c0*/  LOP3.LUT R60, R0, 0xfffffffc, RZ, 0xc0, !PT ;  /* 0xfffffffc003c7812 */ /* 0x000fe200078ec0ff */
[----:B------:R-:W-:Y:S01]  /*15d0*/  UISETP.EQ.U32.AND UP0, UPT, UR4, 0x1, !UP0 ;  /* 0x000000010400788c */ /* 0x000fe2000c702070 */
[----:B------:R-:W-:Y:S01]  /*15e0*/  LEA.HI R5, R5, R58, RZ, 0x3 ;  /* 0x0000003a05057211 */ /* 0x000fe200078f18ff */
[----:B------:R-:W-:Y:S01]  /*15f0*/  UISETP.LT.AND UP1, UPT, UR39, 0x1, UPT ;  /* 0x000000012700788c */ /* 0x000fe2000bf21270 */
[----:B------:R-:W-:Y:S01]  /*1600*/  ISETP.NE.AND P0, PT, R7, RZ, PT ;  /* 0x000000ff0700720c */ /* 0x000fe20003f05270 */
[----:B------:R-:W-:Y:S01]  /*1610*/  ULDC UR6, c[0x0][0x284] ;  /* 0x0000a10000067ab9 */ /* 0x000fe20000000800 */
[----:B------:R-:W-:Y:S01]  /*1620*/  LOP3.LUT R5, R5, 0xfffffff8, RZ, 0xc0, !PT ;  /* 0xfffffff805057812 */ /* 0x000fe200078ec0ff */
[----:B------:R-:W-:Y:S01]  /*1630*/  USHF.L.U32 UR43, UR43, 0x3, URZ ;  /* 0x000000032b2b7899 */ /* 0x000fe2000800063f */
[----:B------:R-:W-:Y:S01]  /*1640*/  IMAD.IADD R60, R3, 0x1, -R60 ;  /* 0x00000001033c7824 */ /* 0x000fe200078e0a3c */
[----:B------:R-:W-:Y:S01]  /*1650*/  USEL UR45, UR39, 0x1, UP1 ;  /* 0x00000001272d7887 */ /* 0x000fe20008800000 */
[----:B------:R-:W-:Y:S01]  /*1660*/  SEL R67, RZ, 0x1, P0 ;  /* 0x00000001ff437807 */ /* 0x000fe20000000000 */
[----:B------:R-:W-:Y:S01]  /*1670*/  IMAD.IADD R58, R58, 0x1, -R5 ;  /* 0x000000013a3a7824 */ /* 0x000fe200078e0a05 */
[----:B0-----:R-:W-:Y:S01]  /*1680*/  ULEA UR41, UR5, UR41, 0x18 ;  /* 0x0000002905297291 */ /* 0x001fe2000f8ec03f */
[----:B------:R-:W-:Y:S01]  /*1690*/  SHF.R.S32.HI R5, RZ, 0x5, R6 ;  /* 0x00000005ff057819 */ /* 0x000fe20000011406 */
[----:B------:R-:W-:Y:S01]  /*16a0*/  IMAD.U32 R62, RZ, RZ, UR43 ;  /* 0x0000002bff3e7e24 */ /* 0x000fe2000f8e00ff */
[----:B------:R-:W-:Y:S01]  /*16b0*/  USHF.L.U32 UR40, UR39, 0x1, URZ ;  /* 0x0000000127287899 */ /* 0x000fe2000800063f */
[--C-:B------:R-:W-:Y:S01]  /*16c0*/  SHF.R.S32.HI R59, RZ, 0x1f, R58.reuse ;  /* 0x0000001fff3b7819 */ /* 0x100fe2000001143a */
[----:B------:R-:W-:Y:S01]  /*16d0*/  UIADD3 UR44, UR41, 0x50, URZ ;  /* 0x00000050292c7890 */ /* 0x000fe2000fffe03f */
[C-C-:B------:R-:W-:Y:S01]  /*16e0*/  IMAD R65, R5.reuse, -0x10, -R58.reuse ;  /* 0xfffffff005417824 */ /* 0x140fe200078e0a3a */
[----:B------:R-:W-:Y:S01]  /*16f0*/  UIADD3 UR4, UR41, 0x180, URZ ;  /* 0x0000018029047890 */ /* 0x000fe2000fffe03f */
[C---:B------:R-:W-:Y:S01]  /*1700*/  LOP3.LUT R64, R62.reuse, 0x8, RZ, 0xc0, !PT ;  /* 0x000000083e407812 */ /* 0x040fe200078ec0ff */
[----:B------:R-:W-:Y:S01]  /*1710*/  UIADD3 UR5, UR41, 0x8180, URZ ;  /* 0x0000818029057890 */ /* 0x000fe2000fffe03f */
[----:B------:R-:W-:Y:S01]  /*1720*/  IMAD.WIDE R58, R5, 0x10, R58 ;  /* 0x00000010053a7825 */ /* 0x000fe200078e023a */
[----:B------:R-:W-:Y:S01]  /*1730*/  USHF.R.U32.HI UR4, URZ, 0x4, UR4 ;  /* 0x000000043f047899 */ /* 0x000fe20008011604 */
[----:B------:R-:W-:Y:S01]  /*1740*/  LOP3.LUT R62, R62, 0x8, RZ, 0xc, !PT ;  /* 0x000000083e3e7812 */ /* 0x000fe200078e0cff */
[----:B------:R-:W-:Y:S01]  /*1750*/  USHF.R.U32.HI UR5, URZ, 0x4, UR5 ;  /* 0x000000043f057899 */ /* 0x000fe20008011605 */
[----:B------:R-:W-:Y:S01]  /*1760*/  IMAD.U32 R63, RZ, RZ, UR44 ;  /* 0x0000002cff3f7e24 */ /* 0x000fe2000f8e00ff */
[----:B------:R-:W-:Y:S01]  /*1770*/  ULOP3.LUT UR4, UR4, 0x3fff, URZ, 0xc0, !UPT ;  /* 0x00003fff04047892 */ /* 0x000fe2000f8ec03f */
[----:B------:R-:W-:Y:S01]  /*1780*/  LOP3.LUT R64, R64, 0x18, RZ, 0x3c, !PT ;  /* 0x0000001840407812 */ /* 0x000fe200078e3cff */
[----:B------:R-:W-:Y:S01]  /*1790*/  ULOP3.LUT UR5, UR5, 0x3fff, URZ, 0xc0, !UPT ;  /* 0x00003fff05057892 */ /* 0x000fe2000f8ec03f */
[----:B------:R-:W-:Y:S01]  /*17a0*/  VIADD R61, R63, UR43 ;  /* 0x0000002b3f3d7c36 */ /* 0x000fe20008000000 */
[----:B------:R-:W-:Y:S01]  /*17b0*/  UIADD3 UR45, -UR45, UR39, URZ ;  /* 0x000000272d2d7290 */ /* 0x000fe2000fffe13f */
[----:B------:R-:W-:Y:S01]  /*17c0*/  VIADD R65, R65, UR6 ;  /* 0x0000000641417c36 */ /* 0x000fe20008000000 */
[----:B------:R-:W-:-:S02]  /*17d0*/  USEL UR46, URZ, 0x1, !UP0 ;  /* 0x000000013f2e7887 */ /* 0x000fc4000c000000 */
[----:B------:R-:W-:Y:S02]  /*17e0*/  ULOP3.LUT UR47, UR4, 0x10000, URZ, 0xfc, !UPT ;  /* 0x00010000042f7892 */ /* 0x000fe4000f8efc3f */
[----:B------:R-:W-:-:S12]  /*17f0*/  ULOP3.LUT UR48, UR5, 0x10000, URZ, 0xfc, !UPT ;  /* 0x0001000005307892 */ /* 0x000fd8000f8efc3f */
.L_x_105:
[----:B------:R-:W-:Y:S01]  /*1800*/  SHF.L.U32 R0, R67, 0x1f, RZ ;  /* 0x0000001f43007819 */ /* 0x000fe200000006ff */
[----:B------:R-:W-:Y:S02]  /*1810*/  ULDC UR4, c[0x0][0x28c] ;  /* 0x0000a30000047ab9 */ /* 0x000fe40000000800 */
[----:B------:R-:W-:Y:S01]  /*1820*/  ISETP.LT.AND P1, PT, RZ, UR4, PT ;  /* 0x00000004ff007c0c */ /* 0x000fe2000bf21270 */
[----:B------:R-:W0:Y:S02]  /*1830*/  SYNCS.PHASECHK.TRANS64.TRYWAIT P0, [R63+UR43], R0 ;  /* 0x000000003f0075a7 */ /* 0x000e24000800016b */
[----:B0-234-:R-:W-:Y:S10]  /*1840*/  @!P0 BRA `(.L_x_18) ;  /* 0x0000004000348947 */ /* 0x01dff40003800000 */
.L_x_127:
[----:B------:R-:W-:Y:S05]  /*1850*/  @P1 BRA `(.L_x_19) ;  /* 0x0000000000401947 */ /* 0x000fea0003800000 */
[----:B0-----:R-:W-:Y:S01]  /*1860*/  MOV R0, 0x0 ;  /* 0x0000000000007802 */ /* 0x001fe20000000f00 */
[----:B------:R-:W-:Y:S01]  /*1870*/  ULDC.64 UR4, c[0x4][0x68] ;  /* 0x01001a0000047ab9 */ /* 0x000fe20000000a00 */
[----:B------:R-:W-:Y:S01]  /*1880*/  ULDC.64 UR6, c[0x4][0x8] ;  /* 0x0100020000067ab9 */ /* 0x000fe20000000a00 */
[----:B------:R-:W-:Y:S01]  /*1890*/  IMAD.U32 R4, RZ, RZ, UR4 ;  /* 0x00000004ff047e24 */ /* 0x000fe2000f8e00ff */
[----:B------:R0:W1:Y:S01]  /*18a0*/  LDC.64 R14, c[0x4][R0] ;  /* 0x01000000000e7b82 */ /* 0x0000620000000a00 */
[----:B------:R-:W-:Y:S01]  /*18b0*/  IMAD.U32 R5, RZ, RZ, UR5 ;  /* 0x00000005ff057e24 */ /* 0x000fe2000f8e00ff */
[----:B------:R-:W-:Y:S01]  /*18c0*/  ULDC.64 UR4, c[0x4][0x70] ;  /* 0x01001c0000047ab9 */ /* 0x000fe20000000a00 */
[----:B------:R-:W-:Y:S02]  /*18d0*/  IMAD.U32 R10, RZ, RZ, UR6 ;  /* 0x00000006ff0a7e24 */ /* 0x000fe4000f8e00ff */
[----:B------:R-:W-:Y:S02]  /*18e0*/  IMAD.U32 R6, RZ, RZ, UR4 ;  /* 0x00000004ff067e24 */ /* 0x000fe4000f8e00ff */
[----:B------:R-:W-:-:S02]  /*18f0*/  IMAD.U32 R7, RZ, RZ, UR5 ;  /* 0x00000005ff077e24 */ /* 0x000fc4000f8e00ff */
[----:B------:R-:W-:Y:S02]  /*1900*/  IMAD.U32 R11, RZ, RZ, UR7 ;  /* 0x00000007ff0b7e24 */ /* 0x000fe4000f8e00ff */
[----:B------:R-:W-:Y:S02]  /*1910*/  IMAD.MOV.U32 R8, RZ, RZ, 0x1e1 ;  /* 0x000001e1ff087424 */ /* 0x000fe400078e00ff */
[----:B------:R-:W-:Y:S02]  /*1920*/  IMAD.MOV.U32 R12, RZ, RZ, 0x1 ;  /* 0x00000001ff0c7424 */ /* 0x000fe400078e00ff */
[----:B0-----:R-:W-:-:S07]  /*1930*/  IMAD.MOV.U32 R13, RZ, RZ, RZ ;  /* 0x000000ffff0d7224 */ /* 0x001fce00078e00ff */
[----:B------:R-:W-:-:S07]  /*1940*/  LEPC R20, `(.L_x_19) ;  /* 0x000000001014794e */ /* 0x000fce0000000000 */
[----:B-1---5:R-:W-:Y:S05]  /*1950*/  CALL.ABS.NOINC R14 ;  /* 0x000000000e007343 */ /* 0x022fea0003c00000 */
.L_x_19:
[----:B------:R-:W-:-:S06]  /*1960*/  ULOP3.LUT UR4, UR36, 0x1, URZ, 0xfc, !UPT ;  /* 0x0000000124047892 */ /* 0x000fcc000f8efc3f */
[----:B0-----:R-:W-:-:S05]  /*1970*/  IMAD.U32 R0, RZ, RZ, UR4 ;  /* 0x00000004ff007e24 */ /* 0x001fca000f8e00ff */
[----:B------:R-:W-:-:S13]  /*1980*/  ISETP.NE.AND P0, PT, R0, 0x3, PT ;  /* 0x000000030000780c */ /* 0x000fda0003f05270 */
[----:B------:R-:W-:Y:S05]  /*1990*/  @!P0 BRA `(.L_x_20) ;  /* 0x0000000000048947 */ /* 0x000fea0003800000 */
[----:B------:R-:W-:Y:S01]  /*19a0*/  BPT.TRAP 0x1 ;  /* 0x000000040000795c */ /* 0x000fe20000300000 */
.L_x_20:
[----:B------:R-:W-:Y:S02]  /*19b0*/  IMAD.U32 R3, RZ, RZ, UR42 ;  /* 0x0000002aff037e24 */ /* 0x000fe4000f8e00ff */
[----:B------:R-:W-:-:S03]  /*19c0*/  IMAD.U32 R0, RZ, RZ, UR46 ;  /* 0x0000002eff007e24 */ /* 0x000fc6000f8e00ff */
[----:B------:R-:W-:Y:S02]  /*19d0*/  LEA R3, R3, UR41, 0x3 ;  /* 0x0000002903037c11 */ /* 0x000fe4000f8e18ff */
[----:B------:R-:W-:-:S04]  /*19e0*/  SHF.L.U32 R0, R0, 0x1f, RZ ;  /* 0x0000001f00007819 */ /* 0x000fc800000006ff */
[----:B------:R0:W1:Y:S01]  /*19f0*/  SYNCS.PHASECHK.TRANS64.TRYWAIT P1, [R3+URZ], R0 ;  /* 0x00000000030075a7 */ /* 0x000062000802017f */
[----:B------:R-:W-:Y:S05]  /*1a00*/  @!P0 BRA `(.L_x_21) ;  /* 0x0000000000048947 */ /* 0x000fea0003800000 */
[----:B------:R-:W-:Y:S01]  /*1a10*/  BPT.TRAP 0x1 ;  /* 0x000000040000795c */ /* 0x000fe20000300000 */
.L_x_21:
[----:B-1----:R-:W-:Y:S05]  /*1a20*/  @P1 BRA `(.L_x_22) ;  /* 0x0000000000081947 */ /* 0x002fea0003800000 */
[----:B------:R-:W1:Y:S02]  /*1a30*/  SYNCS.PHASECHK.TRANS64.TRYWAIT P1, [R3+URZ], R0 ;  /* 0x00000000030075a7 */ /* 0x000e64000802017f */
[----:B-1----:R-:W-:Y:S05]  /*1a40*/  @!P1 BRA `(.L_x_23) ;  /* 0x0000003c00c89947 */ /* 0x002fea0003800000 */
.L_x_22:
[----:B------:R-:W-:Y:S05]  /*1a50*/  WARPSYNC.ALL ;  /* 0x0000000000007948 */ /* 0x000fea0003800000 */
[----:B------:R-:W-:Y:S01]  /*1a60*/  ULEA UR8, UR42, UR47, 0x9 ;  /* 0x0000002f2a087291 */ /* 0x000fe2000f8e483f */
[----:B------:R-:W-:Y:S01]  /*1a70*/  WARPGROUP.ARRIVE ;  /* 0x00000000000079c5 */ /* 0x000fe20000000000 */
[----:B------:R-:W-:Y:S01]  /*1a80*/  ULEA UR9, UR42, UR48, 0x9 ;  /* 0x000000302a097291 */ /* 0x000fe2000f8e483f */
[----:B01----:R-:W-:Y:S01]  /*1a90*/  IMAD.U32 R0, RZ, RZ, UR45 ;  /* 0x0000002dff007e24 */ /* 0x003fe2000f8e00ff */
[----:B------:R-:W-:Y:S01]  /*1aa0*/  UMOV UR5, 0x40000040 ;  /* 0x4000004000057882 */ /* 0x000fe20000000000 */
[----:B------:R-:W-:-:S02]  /*1ab0*/  UMOV UR7, 0x40000040 ;  /* 0x4000004000077882 */ /* 0x000fc40000000000 */
[----:B------:R-:W-:Y:S01]  /*1ac0*/  UMOV UR4, UR8 ;  /* 0x0000000800047c82 */ /* 0x000fe20008000000 */
[----:B------:R-:W-:Y:S01]  /*1ad0*/  ISETP.GE.AND P1, PT, R0, 0x1, PT ;  /* 0x000000010000780c */ /* 0x000fe20003f26270 */
[----:B------:R-:W-:Y:S02]  /*1ae0*/  UMOV UR6, UR9 ;  /* 0x0000000900067c82 */ /* 0x000fe40008000000 */
[----:B------:R-:W-:Y:S01]  /*1af0*/  IGMMA.64x64x32.S8.S8 R24, gdesc[UR4], RZ, !UPT, gsb0 ;  /* 0x01e00000041879f1 */ /* 0x000fe2000c0410ff */
[----:B------:R-:W-:Y:S02]  /*1b00*/  UIADD3 UR4, UR8, 0x2, URZ ;  /* 0x0000000208047890 */ /* 0x000fe4000fffe03f */
[----:B------:R-:W-:Y:S01]  /*1b10*/  UIADD3 UR6, UR9, 0x2, URZ ;  /* 0x0000000209067890 */ /* 0x000fe2000fffe03f */
[----:B------:R-:W-:Y:S01]  /*1b20*/  UMOV UR5, 0x40000040 ;  /* 0x4000004000057882 */ /* 0x000fe20000000000 */
[----:B------:R-:W-:Y:S01]  /*1b30*/  UMOV UR7, 0x40000040 ;  /* 0x4000004000077882 */ /* 0x000fe20000000000 */
[----:B------:R-:W-:-:S02]  /*1b40*/  WARPGROUP.DEPBAR.LE gsb0, 0x0 ;  /* 0x00008000000079c5 */ /* 0x000fc40000010000 */
[----:B------:R-:W-:-:S06]  /*1b50*/  WARPGROUP.ARRIVE ;  /* 0x00000000000079c5 */ /* 0x000fcc0000000000 */
[----:B------:R-:W-:Y:S01]  /*1b60*/  IGMMA.64x64x32.S8.S8 R24, gdesc[UR4], R24, gsb0 ;  /* 0x01e00000041879f1 */ /* 0x000fe20008041018 */
[----:B------:R-:W-:Y:S02]  /*1b70*/  UIADD3 UR4, UR8, 0x4, URZ ;  /* 0x0000000408047890 */ /* 0x000fe4000fffe03f */
[----:B------:R-:W-:Y:S01]  /*1b80*/  UIADD3 UR6, UR9, 0x4, URZ ;  /* 0x0000000409067890 */ /* 0x000fe2000fffe03f */
[----:B------:R-:W-:Y:S01]  /*1b90*/  UMOV UR5, 0x40000040 ;  /* 0x4000004000057882 */ /* 0x000fe20000000000 */
[----:B------:R-:W-:Y:S01]  /*1ba0*/  UMOV UR7, 0x40000040 ;  /* 0x4000004000077882 */ /* 0x000fe20000000000 */
[----:B------:R-:W-:Y:S02]  /*1bb0*/  WARPGROUP.DEPBAR.LE gsb0, 0x0 ;  /* 0x00008000000079c5 */ /* 0x000fe40000010000 */
        /* <DEDUP_REMOVED lines=8> */
[----:B------:R-:W-:Y:S03]  /*1c40*/  IGMMA.64x64x32.S8.S8 R24, gdesc[UR4], R24, gsb0 ;  /* 0x01e00000041879f1 */ /* 0x000fe60008041018 */
[----:B------:R-:W-:Y:S02]  /*1c50*/  WARPGROUP.DEPBAR.LE gsb0, 0x0 ;  /* 0x00008000000079c5 */ /* 0x000fe40000010000 */
[----:B------:R-:W-:Y:S05]  /*1c60*/  @!P1 BRA `(.L_x_24) ;  /* 0x0000000400189947 */ /* 0x000fea0003800000 */
[----:B------:R-:W-:Y:S01]  /*1c70*/  UIADD3 UR4, UR42, 0x1, URZ ;  /* 0x000000012a047890 */ /* 0x000fe2000fffe03f */
[----:B------:R-:W-:Y:S02]  /*1c80*/  IMAD.U32 R0, RZ, RZ, UR45 ;  /* 0x0000002dff007e24 */ /* 0x000fe4000f8e00ff */
[----:B------:R-:W-:Y:S01]  /*1c90*/  IMAD.U32 R3, RZ, RZ, UR42 ;  /* 0x0000002aff037e24 */ /* 0x000fe2000f8e00ff */
[----:B------:R-:W-:-:S04]  /*1ca0*/  UISETP.NE.AND UP0, UPT, UR4, 0x4, UPT ;  /* 0x000000040400788c */ /* 0x000fc8000bf05270 */
[----:B------:R-:W-:Y:S02]  /*1cb0*/  USEL UR5, URZ, 0x1, UP0 ;  /* 0x000000013f057887 */ /* 0x000fe40008000000 */
[----:B------:R-:W-:Y:S02]  /*1cc0*/  USEL UR8, UR4, URZ, UP0 ;  /* 0x0000003f04087287 */ /* 0x000fe40008000000 */
[----:B------:R-:W-:-:S06]  /*1cd0*/  ULOP3.LUT UR5, UR46, UR5, URZ, 0x3c, !UPT ;  /* 0x000000052e057292 */ /* 0x000fcc000f8e3c3f */
[----:B------:R-:W-:-:S07]  /*1ce0*/  IMAD.U32 R6, RZ, RZ, UR5 ;  /* 0x00000005ff067e24 */ /* 0x000fce000f8e00ff */
.L_x_31:
[----:B------:R-:W-:Y:S05]  /*1cf0*/  @!P0 BRA `(.L_x_25) ;  /* 0x0000000000048947 */ /* 0x000fea0003800000 */
[----:B------:R-:W-:Y:S01]  /*1d00*/  BPT.TRAP 0x1 ;  /* 0x000000040000795c */ /* 0x000fe20000300000 */
.L_x_25:
[----:B------:R-:W-:Y:S01]  /*1d10*/  ULEA UR4, UR8, UR41, 0x3 ;  /* 0x0000002908047291 */ /* 0x000fe2000f8e183f */
[----:B------:R-:W-:-:S08]  /*1d20*/  SHF.L.U32 R4, R6, 0x1f, RZ ;  /* 0x0000001f06047819 */ /* 0x000fd000000006ff */
[----:B------:R0:W1:Y:S01]  /*1d30*/  SYNCS.PHASECHK.TRANS64.TRYWAIT P1, [UR4], R4 ;  /* 0x00000004ff0075a7 */ /* 0x0000620008020144 */
[----:B------:R-:W-:Y:S05]  /*1d40*/  @!P0 BRA `(.L_x_26) ;  /* 0x0000000000048947 */ /* 0x000fea0003800000 */
[----:B------:R-:W-:Y:S01]  /*1d50*/  BPT.TRAP 0x1 ;  /* 0x000000040000795c */ /* 0x000fe20000300000 */
.L_x_26:
[----:B-1----:R-:W-:Y:S05]  /*1d60*/  @P1 BRA `(.L_x_27) ;  /* 0x0000000000081947 */ /* 0x002fea0003800000 */
[----:B------:R-:W1:Y:S02]  /*1d70*/  SYNCS.PHASECHK.TRANS64.TRYWAIT P1, [UR4], R4 ;  /* 0x00000004ff0075a7 */ /* 0x000e640008020144 */
[----:B-1----:R-:W-:Y:S05]  /*1d80*/  @!P1 BRA `(.L_x_28) ;  /* 0x0000003c000c9947 */ /* 0x002fea0003800000 */
.L_x_27:
[----:B------:R-:W-:Y:S01]  /*1d90*/  ULEA UR9, UR8, UR47, 0x9 ;  /* 0x0000002f08097291 */ /* 0x000fe2000f8e483f */
[----:B------:R-:W-:Y:S01]  /*1da0*/  WARPGROUP.ARRIVE ;  /* 0x00000000000079c5 */ /* 0x000fe20000000000 */
[----:B------:R-:W-:Y:S01]  /*1db0*/  ULEA UR10, UR8, UR48, 0x9 ;  /* 0x00000030080a7291 */ /* 0x000fe2000f8e483f */
[----:B------:R-:W-:Y:S01]  /*1dc0*/  UMOV UR5, 0x40000040 ;  /* 0x4000004000057882 */ /* 0x000fe20000000000 */
[----:B------:R-:W-:-:S03]  /*1dd0*/  UMOV UR7, 0x40000040 ;  /* 0x4000004000077882 */ /* 0x000fc60000000000 */
[----:B------:R-:W-:Y:S02]  /*1de0*/  UMOV UR4, UR9 ;  /* 0x0000000900047c82 */ /* 0x000fe40008000000 */
[----:B------:R-:W-:Y:S02]  /*1df0*/  UMOV UR6, UR10 ;  /* 0x0000000a00067c82 */ /* 0x000fe40008000000 */
[----:B------:R-:W-:Y:S01]  /*1e00*/  IGMMA.64x64x32.S8.S8 R24, gdesc[UR4], R24, gsb0 ;  /* 0x01e00000041879f1 */ /* 0x000fe20008041018 */
        /* <DEDUP_REMOVED lines=23> */
[----:B------:R-:W-:Y:S01]  /*1f80*/  BPT.TRAP 0x1 ;  /* 0x000000040000795c */ /* 0x000fe20000300000 */
.L_x_29:
[----:B------:R-:W-:Y:S01]  /*1f90*/  ISETP.NE.AND P1, PT, R23, RZ, PT ;  /* 0x000000ff1700720c */ /* 0x000fe20003f25270 */
[----:B------:R-:W-:-:S12]  /*1fa0*/  UISETP.GT.U32.AND UP0, UPT, UR36, 0x1, UPT ;  /* 0x000000012400788c */ /* 0x000fd8000bf04070 */
[----:B01----:R-:W-:-:S05]  /*1fb0*/  @P1 LEA R4, R3, UR41, 0x3 ;  /* 0x0000002903041c11 */ /* 0x003fca000f8e18ff */
[----:B------:R-:W-:-:S05]  /*1fc0*/  @P1 VIADD R5, R4, 0x20 ;  /* 0x0000002004051836 */ /* 0x000fca0000000000 */
[----:B------:R-:W-:-:S04]  /*1fd0*/  @P1 PRMT R5, R22, 0x654, R5 ;  /* 0x0000065416051816 */ /* 0x000fc80000000005 */
[----:B------:R0:W-:Y:S01]  /*1fe0*/  @P1 SYNCS.ARRIVE.TRANS64.RED.A1T0 RZ, [R5+URZ], RZ ;  /* 0x000000ff05ff19a7 */ /* 0x0001e2000810043f */
[----:B------:R-:W-:-:S13]  /*1ff0*/  PLOP3.LUT P1, PT, PT, PT, UP0, 0x80, 0x0 ;  /* 0x000000000000781c */ /* 0x000fda0003f2f008 */
[----:B0-----:R-:W-:Y:S05]  /*2000*/  @P1 BRA `(.L_x_30) ;  /* 0x0000000000041947 */ /* 0x001fea0003800000 */
[----:B------:R-:W-:Y:S01]  /*2010*/  BPT.TRAP 0x1 ;  /* 0x000000040000795c */ /* 0x000fe20000300000 */
.L_x_30:
[----:B------:R-:W-:Y:S01]  /*2020*/  UIADD3 UR8, UR8, 0x1, URZ ;  /* 0x0000000108087890 */ /* 0x000fe2000fffe03f */
[C---:B------:R-:W-:Y:S01]  /*2030*/  ISETP.GT.AND P2, PT, R0.reuse, 0x1, PT ;  /* 0x000000010000780c */ /* 0x040fe20003f44270 */
[----:B------:R-:W-:Y:S02]  /*2040*/  VIADD R3, R3, 0x1 ;  /* 0x0000000103037836 */ /* 0x000fe40000000000 */
[----:B------:R-:W-:Y:S01]  /*2050*/  UISETP.NE.AND UP0, UPT, UR8, 0x4, UPT ;  /* 0x000000040800788c */ /* 0x000fe2000bf05270 */
[----:B------:R-:W-:Y:S02]  /*2060*/  VIADD R0, R0, 0xffffffff ;  /* 0xffffffff00007836 */ /* 0x000fe40000000000 */
[C---:B------:R-:W-:Y:S01]  /*2070*/  ISETP.NE.AND P1, PT, R3.reuse, 0x4, PT ;  /* 0x000000040300780c */ /* 0x040fe20003f25270 */
[----:B------:R-:W-:Y:S02]  /*2080*/  USEL UR4, URZ, 0x1, UP0 ;  /* 0x000000013f047887 */ /* 0x000fe40008000000 */
[----:B------:R-:W-:Y:S01]  /*2090*/  USEL UR8, UR8, URZ, UP0 ;  /* 0x0000003f08087287 */ /* 0x000fe20008000000 */
[----:B------:R-:W-:-:S03]  /*20a0*/  SEL R3, R3, RZ, P1 ;  /* 0x000000ff03037207 */ /* 0x000fc60000800000 */
[----:B------:R-:W-:Y:S01]  /*20b0*/  LOP3.LUT R6, R6, UR4, RZ, 0x3c, !PT ;  /* 0x0000000406067c12 */ /* 0x000fe2000f8e3cff */
[----:B------:R-:W-:Y:S07]  /*20c0*/  @P2 BRA `(.L_x_31) ;  /* 0xfffffffc00082947 */ /* 0x000fee000383ffff */
.L_x_24:
[----:B------:R-:W0:Y:S01]  /*20d0*/  LDC R0, c[0x0][0x28c] ;  /* 0x0000a300ff007b82 */ /* 0x000e220000000800 */
[----:B------:R1:W-:Y:S01]  /*20e0*/  SYNCS.ARRIVE.TRANS64.A1T0 RZ, [R62+UR44], RZ ;  /* 0x000000ff3eff79a7 */ /* 0x0003e2000810002c */
[----:B0-----:R-:W-:-:S13]  /*20f0*/  ISETP.GE.AND P1, PT, R0, 0x1, PT ;  /* 0x000000010000780c */ /* 0x001fda0003f26270 */
[----:B-1----:R-:W-:Y:S05]  /*2100*/  @!P1 BRA `(.L_x_32) ;  /* 0x0000000000409947 */ /* 0x002fea0003800000 */
[----:B------:R-:W-:Y:S05]  /*2110*/  @!P0 BRA `(.L_x_33) ;  /* 0x0000000000048947 */ /* 0x000fea0003800000 */
[----:B------:R-:W-:Y:S01]  /*2120*/  BPT.TRAP 0x1 ;  /* 0x000000040000795c */ /* 0x000fe20000300000 */
.L_x_33:
[----:B------:R-:W-:Y:S01]  /*2130*/  ISETP.NE.AND P0, PT, R23, RZ, PT ;  /* 0x000000ff1700720c */ /* 0x000fe20003f05270 */
[----:B------:R-:W-:-:S12]  /*2140*/  IMAD.U32 R3, RZ, RZ, UR41 ;  /* 0x00000029ff037e24 */ /* 0x000fd8000f8e00ff */
[----:B------:R-:W-:-:S05]  /*2150*/  VOTEU.ANY UP0, P0 ;  /* 0x00000000003f7886 */ /* 0x000fca0000000100 */
[----:B------:R-:W-:Y:S02]  /*2160*/  @UP0 UIADD3 UR4, UR45, UR42, URZ ;  /* 0x0000002a2d040290 */ /* 0x000fe4000fffe03f */
[----:B------:R-:W-:-:S04]  /*2170*/  UISETP.GT.U32.AND UP0, UPT, UR36, 0x1, UPT ;  /* 0x000000012400788c */ /* 0x000fc8000bf04070 */
[----:B------:R-:W-:-:S04]  /*2180*/  IMAD.U32 R0, RZ, RZ, UR4 ;  /* 0x00000004ff007e24 */ /* 0x000fc8000f8e00ff */
[----:B------:R-:W-:-:S05]  /*2190*/  @P0 IMAD.SHL.U32 R0, R0, 0x8, RZ ;  /* 0x0000000800000824 */ /* 0x000fca00078e00ff */
[----:B------:R-:W-:-:S04]  /*21a0*/  @P0 LOP3.LUT R0, R0, 0x18, RZ, 0xc0, !PT ;  /* 0x0000001800000812 */ /* 0x000fc800078ec0ff */
[----:B------:R-:W-:-:S04]  /*21b0*/  @P0 IADD3 R3, R3, 0x20, R0 ;  /* 0x0000002003030810 */ /* 0x000fc80007ffe000 */
[----:B------:R-:W-:-:S04]  /*21c0*/  @P0 PRMT R3, R22, 0x654, R3 ;  /* 0x0000065416030816 */ /* 0x000fc80000000003 */
[----:B------:R0:W-:Y:S01]  /*21d0*/  @P0 SYNCS.ARRIVE.TRANS64.RED.A1T0 RZ, [R3+URZ], RZ ;  /* 0x000000ff03ff09a7 */ /* 0x0001e2000810043f */
[----:B------:R-:W-:-:S13]  /*21e0*/  PLOP3.LUT P0, PT, PT, PT, UP0, 0x80, 0x0 ;  /* 0x000000000000781c */ /* 0x000fda0003f0f008 */
[----:B0-----:R-:W-:Y:S05]  /*21f0*/  @P0 BRA `(.L_x_32) ;  /* 0x0000000000040947 */ /* 0x001fea0003800000 */
[----:B------:R-:W-:Y:S01]  /*2200*/  BPT.TRAP 0x1 ;  /* 0x000000040000795c */ /* 0x000fe20000300000 */
.L_x_32:
[----:B------:R-:W-:Y:S01]  /*2210*/  SHF.L.U32 R0, R67, 0x1f, RZ ;  /* 0x0000001f43007819 */ /* 0x000fe200000006ff */
[----:B------:R-:W-:Y:S01]  /*2220*/  UIADD3 UR42, UR40, UR42, URZ ;  /* 0x0000002a282a7290 */ /* 0x000fe2000fffe03f */
[----:B------:R-:W0:Y:S01]  /*2230*/  LDC R15, c[0x0][0x288] ;  /* 0x0000a200ff0f7b82 */ /* 0x000e220000000800 */
[----:B------:R-:W-:Y:S02]  /*2240*/  IMAD.SHL.U32 R8, R60, 0x2, RZ ;  /* 0x000000023c087824 */ /* 0x000fe400078e00ff */
[----:B------:R-:W-:Y:S02]  /*2250*/  USHF.R.U32.HI UR4, URZ, 0x2, UR42 ;  /* 0x000000023f047899 */ /* 0x000fe4000801162a */
[----:B------:R-:W-:Y:S01]  /*2260*/  UISETP.GT.U32.AND UP0, UPT, UR42, 0x3, UPT ;  /* 0x000000032a00788c */ /* 0x000fe2000bf04070 */
[----:B------:R-:W-:Y:S01]  /*2270*/  SHF.R.S32.HI R9, RZ, 0x1f, R8 ;  /* 0x0000001fff097819 */ /* 0x000fe20000011408 */
[----:B------:R-:W-:Y:S01]  /*2280*/  ULOP3.LUT UR4, UR4, 0x1, URZ, 0xc0, !UPT ;  /* 0x0000000104047892 */ /* 0x000fe2000f8ec03f */
[----:B------:R-:W1:Y:S01]  /*2290*/  SYNCS.PHASECHK.TRANS64.TRYWAIT P0, [R63+UR43+0x10], R0 ;  /* 0x000010003f0075a7 */ /* 0x000e62000800016b */
[----:B------:R-:W-:-:S02]  /*22a0*/  UISETP.LT.U32.AND UP0, UPT, UR40, 0x4, UP0 ;  /* 0x000000042800788c */ /* 0x000fc40008701070 */
[----:B------:R-:W-:Y:S02]  /*22b0*/  UISETP.NE.U32.AND UP1, UPT, UR4, 0x1, UPT ;  /* 0x000000010400788c */ /* 0x000fe4000bf25070 */
[----:B------:R-:W-:Y:S02]  /*22c0*/  USEL UR5, URZ, 0x1, !UP0 ;  /* 0x000000013f057887 */ /* 0x000fe4000c000000 */
[----:B------:R-:W-:Y:S02]  /*22d0*/  UISETP.GT.U32.AND UP1, UPT, UR40, 0x3, !UP1 ;  /* 0x000000032800788c */ /* 0x000fe4000cf24070 */
[----:B------:R-:W-:Y:S02]  /*22e0*/  ULOP3.LUT UR42, UR42, 0x3, URZ, 0xc0, !UPT ;  /* 0x000000032a2a7892 */ /* 0x000fe4000f8ec03f */
[----:B------:R-:W-:-:S04]  /*22f0*/  USEL UR4, URZ, 0x1, !UP1 ;  /* 0x000000013f047887 */ /* 0x000fc8000c800000 */
[----:B------:R-:W-:Y:S01]  /*2300*/  ULOP3.LUT UR46, UR4, UR46, UR5, 0x96, !UPT ;  /* 0x0000002e042e7292 */ /* 0x000fe2000f8e9605 */
[----:B01----:R-:W-:Y:S11]  /*2310*/  @!P0 BRA `(.L_x_34) ;  /* 0x0000003400c08947 */ /* 0x003ff60003800000 */
.L_x_128:
[----:B0-----:R-:W-:Y:S01]  /*2320*/  IMAD.SHL.U32 R0, R19, 0x40, RZ ;  /* 0x0000004013007824 */ /* 0x001fe200078e00ff */
[----:B------:R-:W-:Y:S01]  /*2330*/  ULDC UR6, c[0x0][0x284] ;  /* 0x0000a10000067ab9 */ /* 0x000fe20000000800 */
[----:B------:R-:W-:Y:S01]  /*2340*/  IMAD.SHL.U32 R14, R18, 0x40, RZ ;  /* 0x00000040120e7824 */ /* 0x000fe200078e00ff */
[----:B------:R-:W-:Y:S01]  /*2350*/  SHF.R.S32.HI R69, RZ, 0x1f, R2 ;  /* 0x0000001fff457819 */ /* 0x000fe20000011402 */
[----:B------:R-:W-:Y:S01]  /*2360*/  ULDC.64 UR4, c[0x0][0x5d0] ;  /* 0x0001740000047ab9 */ /* 0x000fe20000000a00 */
[----:B------:R-:W-:Y:S01]  /*2370*/  ISETP.GE.AND P0, PT, R0, UR6, PT ;  /* 0x0000000600007c0c */ /* 0x000fe2000bf06270 */
[----:B------:R-:W-:Y:S01]  /*2380*/  IMAD.WIDE.U32 R4, R2, UR4, R8 ;  /* 0x0000000402047c25 */ /* 0x000fe2000f8e0008 */
[----:B------:R-:W-:Y:S02]  /*2390*/  SHF.R.S32.HI R68, RZ, 0x1f, R14 ;  /* 0x0000001fff447819 */ /* 0x000fe4000001140e */
[C---:B------:R-:W-:Y:S01]  /*23a0*/  ISETP.GE.OR P0, PT, R14.reuse, R15, P0 ;  /* 0x0000000f0e00720c */ /* 0x040fe20000706670 */
[----:B------:R-:W-:Y:S01]  /*23b0*/  IMAD R3, R69, UR4, RZ ;  /* 0x0000000445037c24 */ /* 0x000fe2000f8e02ff */
[----:B------:R-:W-:-:S03]  /*23c0*/  IADD3 R4, P1, R14, R4, RZ ;  /* 0x000000040e047210 */ /* 0x000fc60007f3e0ff */
[----:B------:R-:W-:-:S05]  /*23d0*/  IMAD R3, R2, UR5, R3 ;  /* 0x0000000502037c24 */ /* 0x000fca000f8e0203 */
[----:B------:R-:W-:-:S03]  /*23e0*/  IADD3.X R5, R68, R5, R3, P1, !PT ;  /* 0x0000000544057210 */ /* 0x000fc60000ffe403 */
[----:B------:R-:W-:Y:S05]  /*23f0*/  @P0 BRA `(.L_x_35) ;  /* 0x0000001c00200947 */ /* 0x000fea0003800000 */
[----:B------:R-:W0:Y:S01]  /*2400*/  LDC.64 R10, c[0x0][0x5c8] ;  /* 0x00017200ff0a7b82 */ /* 0x000e220000000a00 */
[----:B------:R-:W-:Y:S01]  /*2410*/  IMAD.WIDE R12, R19, 0x40, R58 ;  /* 0x00000040130c7825 */ /* 0x000fe200078e023a */
[----:B------:R-:W-:Y:S01]  /*2420*/  ULDC.64 UR4, c[0x0][0x5c0] ;  /* 0x0001700000047ab9 */ /* 0x000fe20000000a00 */
[----:B------:R-:W-:Y:S02]  /*2430*/  BSSY B0, `(.L_x_35) ;  /* 0x00001c4000007945 */ /* 0x000fe40003800000 */
[----:B------:R-:W-:Y:S02]  /*2440*/  IMAD.IADD R70, R65, 0x1, -R0 ;  /* 0x0000000141467824 */ /* 0x000fe400078e0a00 */
[-C--:B0-----:R-:W-:Y:S02]  /*2450*/  IMAD R3, R13, R10.reuse, RZ ;  /* 0x0000000a0d037224 */ /* 0x081fe400078e02ff */
[----:B------:R-:W-:-:S04]  /*2460*/  IMAD.WIDE.U32 R4, R12, R10, R4 ;  /* 0x0000000a0c047225 */ /* 0x000fc800078e0004 */
[----:B------:R-:W-:Y:S01]  /*2470*/  IMAD R3, R12, R11, R3 ;  /* 0x0000000b0c037224 */ /* 0x000fe200078e0203 */
[----:B------:R-:W-:-:S03]  /*2480*/  IADD3 R6, P0, R4, UR4, RZ ;  /* 0x0000000404067c10 */ /* 0x000fc6000ff1e0ff */
[----:B------:R-:W-:Y:S01]  /*2490*/  IMAD.IADD R3, R5, 0x1, R3 ;  /* 0x0000000105037824 */ /* 0x000fe200078e0203 */
[----:B------:R-:W-:-:S04]  /*24a0*/  LEA R4, P1, R10, R6, 0x3 ;  /* 0x000000060a047211 */ /* 0x000fc800078218ff */
[----:B------:R-:W-:Y:S01]  /*24b0*/  IADD3.X R7, R3, UR5, RZ, P0, !PT ;  /* 0x0000000503077c10 */ /* 0x000fe200087fe4ff */
[----:B------:R-:W-:Y:S01]  /*24c0*/  IMAD R3, R60, -0x2, R15 ;  /* 0xfffffffe3c037824 */ /* 0x000fe200078e020f */
[----:B-----5:R-:W-:Y:S02]  /*24d0*/  ISETP.NE.AND P0, PT, R57, RZ, PT ;  /* 0x000000ff3900720c */ /* 0x020fe40003f05270 */
[----:B------:R-:W-:Y:S01]  /*24e0*/  LEA.HI.X R5, R10, R7, R11, 0x3, P1 ;  /* 0x000000070a057211 */ /* 0x000fe200008f1c0b */
[----:B------:R-:W-:-:S10]  /*24f0*/  IMAD.IADD R71, R3, 0x1, -R14 ;  /* 0x0000000103477824 */ /* 0x000fd400078e0a0e */
[----:B------:R-:W-:Y:S05]  /*2500*/  @!P0 BRA `(.L_x_36) ;  /* 0x0000001400188947 */ /* 0x000fea0003800000 */
[----:B------:R-:W0:Y:S01]  /*2510*/  LDC.64 R18, c[0x0][0x5b0] ;  /* 0x00016c00ff127b82 */ /* 0x000e220000000a00 */
[----:B------:R-:W-:Y:S01]  /*2520*/  ULDC.64 UR4, c[0x0][0x5b8] ;  /* 0x00016e0000047ab9 */ /* 0x000fe20000000a00 */
[----:B------:R-:W-:Y:S01]  /*2530*/  ISETP.GE.AND P2, PT, R71, 0x1, PT ;  /* 0x000000014700780c */ /* 0x000fe20003f46270 */
[----:B------:R-:W-:Y:S01]  /*2540*/  IMAD.WIDE.U32 R8, R2, UR4, R8 ;  /* 0x0000000402087c25 */ /* 0x000fe2000f8e0008 */
[----:B------:R-:W-:Y:S02]  /*2550*/  BSSY B1, `(.L_x_37) ;  /* 0x000000e000017945 */ /* 0x000fe40003800000 */
[----:B------:R-:W-:Y:S01]  /*2560*/  ISETP.LT.OR P4, PT, R70, 0x1, !P2 ;  /* 0x000000014600780c */ /* 0x000fe20005781670 */
[----:B------:R-:W-:Y:S01]  /*2570*/  IMAD R3, R69, UR4, RZ ;  /* 0x0000000445037c24 */ /* 0x000fe2000f8e02ff */
[----:B------:R-:W1:Y:S01]  /*2580*/  LDC.64 R20, c[0x0][0x5a8] ;  /* 0x00016a00ff147b82 */ /* 0x000e620000000a00 */
[----:B------:R-:W-:Y:S02]  /*2590*/  IADD3 R8, P0, R14, R8, RZ ;  /* 0x000000080e087210 */ /* 0x000fe40007f1e0ff */
[----:B------:R-:W-:-:S05]  /*25a0*/  IMAD R3, R2, UR5, R3 ;  /* 0x0000000502037c24 */ /* 0x000fca000f8e0203 */
[----:B------:R-:W-:Y:S01]  /*25b0*/  IADD3.X R9, R68, R9, R3, P0, !PT ;  /* 0x0000000944097210 */ /* 0x000fe200007fe403 */
[-C--:B0-----:R-:W-:Y:S02]  /*25c0*/  IMAD R0, R13, R18.reuse, RZ ;  /* 0x000000120d007224 */ /* 0x081fe400078e02ff */
[----:B------:R-:W-:-:S04]  /*25d0*/  IMAD.WIDE.U32 R2, R12, R18, R8 ;  /* 0x000000120c027225 */ /* 0x000fc800078e0008 */
[----:B------:R-:W-:Y:S01]  /*25e0*/  IMAD R15, R12, R19, R0 ;  /* 0x000000130c0f7224 */ /* 0x000fe200078e0200 */
[----:B-1----:R-:W-:-:S04]  /*25f0*/  IADD3 R2, P0, R2, R20, RZ ;  /* 0x0000001402027210 */ /* 0x002fc80007f1e0ff */
[----:B------:R-:W-:Y:S01]  /*2600*/  IADD3.X R3, R21, R3, R15, P0, !PT ;  /* 0x0000000315037210 */ /* 0x000fe200007fe40f */
[----:B------:R-:W-:Y:S08]  /*2610*/  @P4 BRA `(.L_x_38) ;  /* 0x0000000000044947 */ /* 0x000ff00003800000 */
[----:B------:R0:W5:Y:S02]  /*2620*/  LDG.E.U8 R66, desc[UR52][R2.64] ;  /* 0x0000003402427981 */ /* 0x000164000c1e1100 */
.L_x_38:
[----:B------:R-:W-:Y:S05]  /*2630*/  BSYNC B1 ;  /* 0x0000000000017941 */ /* 0x000fea0003800000 */
.L_x_37:
[----:B-----5:R-:W-:Y:S01]  /*2640*/  LOP3.LUT R0, R66, 0xffff, RZ, 0xc0, !PT ;  /* 0x0000ffff42007812 */ /* 0x020fe200078ec0ff */
[C---:B------:R-:W-:Y:S01]  /*2650*/  IMAD.SHL.U32 R10, R18.reuse, 0x8, RZ ;  /* 0x00000008120a7824 */ /* 0x040fe200078e00ff */
[----:B------:R-:W-:Y:S01]  /*2660*/  SHF.L.U64.HI R11, R18, 0x3, R19 ;  /* 0x00000003120b7819 */ /* 0x000fe20000010213 */
[----:B------:R-:W-:Y:S01]  /*2670*/  BSSY B1, `(.L_x_39) ;  /* 0x0000016000017945 */ /* 0x000fe20003800000 */
[----:B------:R-:W-:Y:S02]  /*2680*/  ISETP.GE.AND P1, PT, R71, 0x2, PT ;  /* 0x000000024700780c */ /* 0x000fe40003f26270 */
[----:B------:R-:W-:Y:S01]  /*2690*/  PRMT R0, R0, 0x8880, RZ ;  /* 0x0000888000007816 */ /* 0x000fe200000000ff */
[----:B------:R-:W-:Y:S01]  /*26a0*/  IMAD.WIDE.U32 R10, R12, R18, R10 ;  /* 0x000000120c0a7225 */ /* 0x000fe200078e000a */
[C---:B------:R-:W-:Y:S02]  /*26b0*/  ISETP.LT.OR P6, PT, R70.reuse, 0x1, !P1 ;  /* 0x000000014600780c */ /* 0x040fe40004fc1670 */
[----:B------:R-:W-:Y:S01]  /*26c0*/  ISETP.LT.OR P2, PT, R70, 0x9, !P2 ;  /* 0x000000094600780c */ /* 0x000fe20005741670 */
[----:B------:R-:W-:Y:S01]  /*26d0*/  IMAD R13, R0, R57, RZ ;  /* 0x00000039000d7224 */ /* 0x000fe200078e02ff */
[----:B------:R-:W-:Y:S01]  /*26e0*/  IADD3 R8, P0, P3, R8, R20, R10 ;  /* 0x0000001408087210 */ /* 0x000fe20007b1e00a */
[----:B------:R-:W-:Y:S01]  /*26f0*/  IMAD.IADD R0, R15, 0x1, R11 ;  /* 0x000000010f007824 */ /* 0x000fe200078e020b */
[----:B------:R-:W-:Y:S01]  /*2700*/  ISETP.LT.OR P1, PT, R70, 0x9, !P1 ;  /* 0x000000094600780c */ /* 0x000fe20004f21670 */
[----:B------:R-:W-:-:S03]  /*2710*/  @!P4 IMAD R11, R24, R56, R13 ;  /* 0x00000038180bc224 */ /* 0x000fc600078e020d */
[----:B------:R-:W-:Y:S02]  /*2720*/  IADD3.X R9, R9, R21, R0, P0, P3 ;  /* 0x0000001509097210 */ /* 0x000fe400007e6400 */
[C---:B------:R-:W-:Y:S01]  /*2730*/  ISETP.GE.AND P3, PT, R71.reuse, 0x9, PT ;  /* 0x000000094700780c */ /* 0x040fe20003f66270 */
[----:B------:R1:W-:Y:S01]  /*2740*/  @!P4 STG.E.U8 desc[UR52][R6.64], R11 ;  /* 0x0000000b0600c986 */ /* 0x0003e2000c101134 */
[----:B------:R-:W-:Y:S02]  /*2750*/  ISETP.GE.AND P0, PT, R71, 0xa, PT ;  /* 0x0000000a4700780c */ /* 0x000fe40003f06270 */
[C---:B------:R-:W-:Y:S02]  /*2760*/  ISETP.LT.OR P5, PT, R70.reuse, 0x1, !P3 ;  /* 0x000000014600780c */ /* 0x040fe40005fa1670 */
[C---:B------:R-:W-:Y:S02]  /*2770*/  ISETP.LT.OR P4, PT, R70.reuse, 0x1, !P0 ;  /* 0x000000014600780c */ /* 0x040fe40004781670 */
[----:B------:R-:W-:Y:S01]  /*2780*/  ISETP.LT.OR P3, PT, R70, 0x9, !P3 ;  /* 0x000000094600780c */ /* 0x000fe20005f61670 */
[----:B------:R-:W-:-:S12]  /*2790*/  @P6 BRA `(.L_x_40) ;  /* 0x00000000000c6947 */ /* 0x000fd80003800000 */
[----:B------:R-:W2:Y:S02]  /*27a0*/  LDG.E.U8 R66, desc[UR52][R2.64+0x1] ;  /* 0x0000013402427981 */ /* 0x000ea4000c1e1100 */
[----:B--2---:R-:W-:-:S05]  /*27b0*/  PRMT R0, R66, 0x8880, RZ ;  /* 0x0000888042007816 */ /* 0x004fca00000000ff */
[----:B------:R-:W-:-:S07]  /*27c0*/  IMAD R13, R0, R57, RZ ;  /* 0x00000039000d7224 */ /* 0x000fce00078e02ff */
.L_x_40:
[----:B------:R-:W-:Y:S05]  /*27d0*/  BSYNC B1 ;  /* 0x0000000000017941 */ /* 0x000fea0003800000 */
.L_x_39:
[----:B------:R-:W-:Y:S01]  /*27e0*/  @!P6 IMAD R25, R25, R56, R13 ;  /* 0x000000381919e224 */ /* 0x000fe200078e020d */
[----:B------:R-:W-:Y:S04]  /*27f0*/  BSSY B1, `(.L_x_41) ;  /* 0x0000006000017945 */ /* 0x000fe80003800000 */
[----:B------:R2:W-:Y:S01]  /*2800*/  @!P6 STG.E.U8 desc[UR52][R6.64+0x1], R25 ;  /* 0x000001190600e986 */ /* 0x0005e2000c101134 */
[----:B------:R-:W-:Y:S05]  /*2810*/  @P2 BRA `(.L_x_42) ;  /* 0x00000000000c2947 */ /* 0x000fea0003800000 */
[----:B------:R-:W3:Y:S02]  /*2820*/  LDG.E.U8 R66, desc[UR52][R8.64] ;  /* 0x0000003408427981 */ /* 0x000ee4000c1e1100 */
[----:B---3--:R-:W-:-:S05]  /*2830*/  PRMT R0, R66, 0x8880, RZ ;  /* 0x0000888042007816 */ /* 0x008fca00000000ff */
[----:B------:R-:W-:-:S07]  /*2840*/  IMAD R13, R0, R57, RZ ;  /* 0x00000039000d7224 */ /* 0x000fce00078e02ff */
.L_x_42:
[----:B------:R-:W-:Y:S05]  /*2850*/  BSYNC B1 ;  /* 0x0000000000017941 */ /* 0x000fea0003800000 */
.L_x_41:
[----:B-1----:R-:W-:Y:S01]  /*2860*/  @!P2 IMAD R11, R26, R56, R13 ;  /* 0x000000381a0ba224 */ /* 0x002fe200078e020d */
[----:B------:R-:W-:Y:S04]  /*2870*/  BSSY B1, `(.L_x_43) ;  /* 0x0000006000017945 */ /* 0x000fe80003800000 */
[----:B------:R1:W-:Y:S01]  /*2880*/  @!P2 STG.E.U8 desc[UR52][R4.64], R11 ;  /* 0x0000000b0400a986 */ /* 0x0003e2000c101134 */
[----:B------:R-:W-:Y:S05]  /*2890*/  @P1 BRA `(.L_x_44) ;  /* 0x00000000000c1947 */ /* 0x000fea0003800000 */
[----:B------:R-:W3:Y:S02]  /*28a0*/  LDG.E.U8 R66, desc[UR52][R8.64+0x1] ;  /* 0x0000013408427981 */ /* 0x000ee4000c1e1100 */
[----:B---3--:R-:W-:-:S05]  /*28b0*/  PRMT R0, R66, 0x8880, RZ ;  /* 0x0000888042007816 */ /* 0x008fca00000000ff */
[----:B------:R-:W-:-:S07]  /*28c0*/  IMAD R13, R0, R57, RZ ;  /* 0x00000039000d7224 */ /* 0x000fce00078e02ff */
.L_x_44:
[----:B------:R-:W-:Y:S05]  /*28d0*/  BSYNC B1 ;  /* 0x0000000000017941 */ /* 0x000fea0003800000 */
.L_x_43:
[----:B------:R-:W-:Y:S01]  /*28e0*/  @!P1 IMAD R27, R27, R56, R13 ;  /* 0x000000381b1b9224 */ /* 0x000fe200078e020d */
[----:B------:R-:W-:Y:S04]  /*28f0*/  BSSY B1, `(.L_x_45) ;  /* 0x0000006000017945 */ /* 0x000fe80003800000 */
[----:B------:R3:W-:Y:S01]  /*2900*/  @!P1 STG.E.U8 desc[UR52][R4.64+0x1], R27 ;  /* 0x0000011b04009986 */ /* 0x0007e2000c101134 */
[----:B------:R-:W-:Y:S05]  /*2910*/  @P5 BRA `(.L_x_46) ;  /* 0x00000000000c5947 */ /* 0x000fea0003800000 */
[----:B------:R-:W4:Y:S02]  /*2920*/  LDG.E.U8 R66, desc[UR52][R2.64+0x8] ;  /* 0x0000083402427981 */ /* 0x000f24000c1e1100 */
[----:B----4-:R-:W-:-:S05]  /*2930*/  PRMT R0, R66, 0x8880, RZ ;  /* 0x0000888042007816 */ /* 0x010fca00000000ff */
[----:B------:R-:W-:-:S07]  /*2940*/  IMAD R13, R0, R57, RZ ;  /* 0x00000039000d7224 */ /* 0x000fce00078e02ff */
.L_x_46:
[----:B------:R-:W-:Y:S05]  /*2950*/  BSYNC B1 ;  /* 0x0000000000017941 */ /* 0x000fea0003800000 */
.L_x_45:
[----:B-1----:R-:W-:Y:S01]  /*2960*/  @!P5 IMAD R11, R28, R56, R13 ;  /* 0x000000381c0bd224 */ /* 0x002fe200078e020d */
[----:B------:R-:W-:Y:S04]  /*2970*/  BSSY B1, `(.L_x_47) ;  /* 0x0000006000017945 */ /* 0x000fe80003800000 */
[----:B------:R1:W-:Y:S01]  /*2980*/  @!P5 STG.E.U8 desc[UR52][R6.64+0x8], R11 ;  /* 0x0000080b0600d986 */ /* 0x0003e2000c101134 */
[----:B------:R-:W-:Y:S05]  /*2990*/  @P4 BRA `(.L_x_48) ;  /* 0x00000000000c4947 */ /* 0x000fea0003800000 */
[----:B------:R-:W4:Y:S02]  /*29a0*/  LDG.E.U8 R66, desc[UR52][R2.64+0x9] ;  /* 0x0000093402427981 */ /* 0x000f24000c1e1100 */
[----:B----4-:R-:W-:-:S05]  /*29b0*/  PRMT R0, R66, 0x8880, RZ ;  /* 0x0000888042007816 */ /* 0x010fca00000000ff */
[----:B------:R-:W-:-:S07]  /*29c0*/  IMAD R13, R0, R57, RZ ;  /* 0x00000039000d7224 */ /* 0x000fce00078e02ff */
.L_x_48:
[----:B------:R-:W-:Y:S05]  /*29d0*/  BSYNC B1 ;  /* 0x0000000000017941 */ /* 0x000fea0003800000 */
.L_x_47:
[----:B------:R-:W-:Y:S01]  /*29e0*/  @!P4 IMAD R29, R29, R56, R13 ;  /* 0x000000381d1dc224 */ /* 0x000fe200078e020d */
[----:B------:R-:W-:Y:S04]  /*29f0*/  BSSY B1, `(.L_x_49) ;  /* 0x0000006000017945 */ /* 0x000fe80003800000 */
[----:B------:R4:W-:Y:S01]  /*2a00*/  @!P4 STG.E.U8 desc[UR52][R6.64+0x9], R29 ;  /* 0x0000091d0600c986 */ /* 0x0009e2000c101134 */
[----:B------:R-:W-:Y:S05]  /*2a10*/  @P3 BRA `(.L_x_50) ;  /* 0x00000000000c3947 */ /* 0x000fea0003800000 */
[----:B------:R-:W5:Y:S02]  /*2a20*/  LDG.E.U8 R66, desc[UR52][R8.64+0x8] ;  /* 0x0000083408427981 */ /* 0x000f64000c1e1100 */
[----:B-----5:R-:W-:-:S05]  /*2a30*/  PRMT R0, R66, 0x8880, RZ ;  /* 0x0000888042007816 */ /* 0x020fca00000000ff */
[----:B------:R-:W-:-:S07]  /*2a40*/  IMAD R13, R0, R57, RZ ;  /* 0x00000039000d7224 */ /* 0x000fce00078e02ff */
.L_x_50:
[----:B------:R-:W-:Y:S05]  /*2a50*/  BSYNC B1 ;  /* 0x0000000000017941 */ /* 0x000fea0003800000 */
.L_x_49:
[----:B------:R-:W-:Y:S01]  /*2a60*/  ISETP.LT.OR P0, PT, R70, 0x9, !P0 ;  /* 0x000000094600780c */ /* 0x000fe20004701670 */
[----:B-1----:R-:W-:Y:S01]  /*2a70*/  @!P3 IMAD R11, R30, R56, R13 ;  /* 0x000000381e0bb224 */ /* 0x002fe200078e020d */
[C---:B------:R-:W-:Y:S01]  /*2a80*/  ISETP.GE.AND P4, PT, R71.reuse, 0x11, PT ;  /* 0x000000114700780c */ /* 0x040fe20003f86270 */
[----:B------:R-:W-:Y:S01]  /*2a90*/  BSSY B1, `(.L_x_51) ;  /* 0x000000d000017945 */ /* 0x000fe20003800000 */
[C---:B------:R-:W-:Y:S02]  /*2aa0*/  ISETP.GE.AND P2, PT, R71.reuse, 0x12, PT ;  /* 0x000000124700780c */ /* 0x040fe40003f46270 */
[----:B------:R-:W-:Y:S01]  /*2ab0*/  ISETP.GE.AND P1, PT, R71, 0x19, PT ;  /* 0x000000194700780c */ /* 0x000fe20003f26270 */
[----:B------:R1:W-:Y:S01]  /*2ac0*/  @!P3 STG.E.U8 desc[UR52][R4.64+0x8], R11 ;  /* 0x0000080b0400b986 */ /* 0x0003e2000c101134 */
[C---:B------:R-:W-:Y:S02]  /*2ad0*/  ISETP.LT.OR P5, PT, R70.reuse, 0x1, !P4 ;  /* 0x000000014600780c */ /* 0x040fe400067a1670 */
[----:B------:R-:W-:-:S02]  /*2ae0*/  ISETP.LT.OR P3, PT, R70, 0x1, !P2 ;  /* 0x000000014600780c */ /* 0x000fc40005761670 */
[C---:B------:R-:W-:Y:S02]  /*2af0*/  ISETP.LT.OR P6, PT, R70.reuse, 0x9, !P2 ;  /* 0x000000094600780c */ /* 0x040fe400057c1670 */
[C---:B------:R-:W-:Y:S02]  /*2b00*/  ISETP.LT.OR P4, PT, R70.reuse, 0x9, !P4 ;  /* 0x000000094600780c */ /* 0x040fe40006781670 */
[----:B------:R-:W-:Y:S01]  /*2b10*/  ISETP.LT.OR P2, PT, R70, 0x1, !P1 ;  /* 0x000000014600780c */ /* 0x000fe20004f41670 */
[----:B------:R-:W-:-:S12]  /*2b20*/  @P0 BRA `(.L_x_52) ;  /* 0x00000000000c0947 */ /* 0x000fd80003800000 */
[----:B------:R-:W5:Y:S02]  /*2b30*/  LDG.E.U8 R66, desc[UR52][R8.64+0x9] ;  /* 0x0000093408427981 */ /* 0x000f64000c1e1100 */
[----:B-----5:R-:W-:-:S05]  /*2b40*/  PRMT R0, R66, 0x8880, RZ ;  /* 0x0000888042007816 */ /* 0x020fca00000000ff */
[----:B------:R-:W-:-:S07]  /*2b50*/  IMAD R13, R0, R57, RZ ;  /* 0x00000039000d7224 */ /* 0x000fce00078e02ff */
.L_x_52:
[----:B------:R-:W-:Y:S05]  /*2b60*/  BSYNC B1 ;  /* 0x0000000000017941 */ /* 0x000fea0003800000 */
.L_x_51:
[----:B------:R-:W-:Y:S01]  /*2b70*/  @!P0 IMAD R31, R31, R56, R13 ;  /* 0x000000381f1f8224 */ /* 0x000fe200078e020d */
[----:B------:R-:W-:Y:S04]  /*2b80*/  BSSY B1, `(.L_x_53) ;  /* 0x0000006000017945 */ /* 0x000fe80003800000 */
[----:B------:R0:W-:Y:S01]  /*2b90*/  @!P0 STG.E.U8 desc[UR52][R4.64+0x9], R31 ;  /* 0x0000091f04008986 */ /* 0x0001e2000c101134 */
[----:B------:R-:W-:Y:S05]  /*2ba0*/  @P5 BRA `(.L_x_54) ;  /* 0x00000000000c5947 */ /* 0x000fea0003800000 */
[----:B------:R-:W5:Y:S02]  /*2bb0*/  LDG.E.U8 R66, desc[UR52][R2.64+0x10] ;  /* 0x0000103402427981 */ /* 0x000f64000c1e1100 */
[----:B-----5:R-:W-:-:S05]  /*2bc0*/  PRMT R0, R66, 0x8880, RZ ;  /* 0x0000888042007816 */ /* 0x020fca00000000ff */
[----:B------:R-:W-:-:S07]  /*2bd0*/  IMAD R13, R0, R57, RZ ;  /* 0x00000039000d7224 */ /* 0x000fce00078e02ff */
.L_x_54:
[----:B------:R-:W-:Y:S05]  /*2be0*/  BSYNC B1 ;  /* 0x0000000000017941 */ /* 0x000fea0003800000 */
.L_x_53:
[----:B-1----:R-:W-:Y:S01]  /*2bf0*/  @!P5 IMAD R11, R32, R56, R13 ;  /* 0x00000038200bd224 */ /* 0x002fe200078e020d */
[----:B------:R-:W-:Y:S04]  /*2c00*/  BSSY B1, `(.L_x_55) ;  /* 0x0000006000017945 */ /* 0x000fe80003800000 */
[----:B------:R1:W-:Y:S01]  /*2c10*/  @!P5 STG.E.U8 desc[UR52][R6.64+0x10], R11 ;  /* 0x0000100b0600d986 */ /* 0x0003e2000c101134 */
[----:B------:R-:W-:Y:S05]  /*2c20*/  @P3 BRA `(.L_x_56) ;  /* 0x00000000000c3947 */ /* 0x000fea0003800000 */
[----:B------:R-:W5:Y:S02]  /*2c30*/  LDG.E.U8 R66, desc[UR52][R2.64+0x11] ;  /* 0x0000113402427981 */ /* 0x000f64000c1e1100 */
[----:B-----5:R-:W-:-:S05]  /*2c40*/  PRMT R0, R66, 0x8880, RZ ;  /* 0x0000888042007816 */ /* 0x020fca00000000ff */
[----:B------:R-:W-:-:S07]  /*2c50*/  IMAD R13, R0, R57, RZ ;  /* 0x00000039000d7224 */ /* 0x000fce00078e02ff */
.L_x_56:
[----:B------:R-:W-:Y:S05]  /*2c60*/  BSYNC B1 ;  /* 0x0000000000017941 */ /* 0x000fea0003800000 */
.L_x_55:
[----:B------:R-:W-:Y:S01]  /*2c70*/  @!P3 IMAD R33, R33, R56, R13 ;  /* 0x000000382121b224 */ /* 0x000fe200078e020d */
[----:B------:R-:W-:Y:S04]  /*2c80*/  BSSY B1, `(.L_x_57) ;  /* 0x0000006000017945 */ /* 0x000fe80003800000 */
[----:B------:R0:W-:Y:S01]  /*2c90*/  @!P3 STG.E.U8 desc[UR52][R6.64+0x11], R33 ;  /* 0x000011210600b986 */ /* 0x0001e2000c101134 */
[----:B------:R-:W-:Y:S05]  /*2ca0*/  @P4 BRA `(.L_x_58) ;  /* 0x00000000000c4947 */ /* 0x000fea0003800000 */
[----:B------:R-:W5:Y:S02]  /*2cb0*/  LDG.E.U8 R66, desc[UR52][R8.64+0x10] ;  /* 0x0000103408427981 */ /* 0x000f64000c1e1100 */
[----:B-----5:R-:W-:-:S05]  /*2cc0*/  PRMT R0, R66, 0x8880, RZ ;  /* 0x0000888042007816 */ /* 0x020fca00000000ff */
[----:B------:R-:W-:-:S07]  /*2cd0*/  IMAD R13, R0, R57, RZ ;  /* 0x00000039000d7224 */ /* 0x000fce00078e02ff */
.L_x_58:
[----:B------:R-:W-:Y:S05]  /*2ce0*/  BSYNC B1 ;  /* 0x0000000000017941 */ /* 0x000fea0003800000 */
.L_x_57:
[----:B-1----:R-:W-:Y:S01]  /*2cf0*/  @!P4 IMAD R11, R34, R56, R13 ;  /* 0x00000038220bc224 */ /* 0x002fe200078e020d */
[----:B------:R-:W-:Y:S04]  /*2d00*/  BSSY B1, `(.L_x_59) ;  /* 0x0000006000017945 */ /* 0x000fe80003800000 */
[----:B------:R1:W-:Y:S01]  /*2d10*/  @!P4 STG.E.U8 desc[UR52][R4.64+0x10], R11 ;  /* 0x0000100b0400c986 */ /* 0x0003e2000c101134 */
[----:B------:R-:W-:Y:S05]  /*2d20*/  @P6 BRA `(.L_x_60) ;  /* 0x00000000000c6947 */ /* 0x000fea0003800000 */
[----:B------:R-:W5:Y:S02]  /*2d30*/  LDG.E.U8 R66, desc[UR52][R8.64+0x11] ;  /* 0x0000113408427981 */ /* 0x000f64000c1e1100 */
[----:B-----5:R-:W-:-:S05]  /*2d40*/  PRMT R0, R66, 0x8880, RZ ;  /* 0x0000888042007816 */ /* 0x020fca00000000ff */
[----:B------:R-:W-:-:S07]  /*2d50*/  IMAD R13, R0, R57, RZ ;  /* 0x00000039000d7224 */ /* 0x000fce00078e02ff */
.L_x_60:
[----:B------:R-:W-:Y:S05]  /*2d60*/  BSYNC B1 ;  /* 0x0000000000017941 */ /* 0x000fea0003800000 */
.L_x_59:
[----:B------:R-:W-:Y:S01]  /*2d70*/  @!P6 IMAD R35, R35, R56, R13 ;  /* 0x000000382323e224 */ /* 0x000fe200078e020d */
[----:B------:R-:W-:Y:S04]  /*2d80*/  BSSY B1, `(.L_x_61) ;  /* 0x0000006000017945 */ /* 0x000fe80003800000 */
[----:B------:R0:W-:Y:S01]  /*2d90*/  @!P6 STG.E.U8 desc[UR52][R4.64+0x11], R35 ;  /* 0x000011230400e986 */ /* 0x0001e2000c101134 */
[----:B------:R-:W-:Y:S05]  /*2da0*/  @P2 BRA `(.L_x_62) ;  /* 0x00000000000c2947 */ /* 0x000fea0003800000 */
[----:B------:R-:W5:Y:S02]  /*2db0*/  LDG.E.U8 R66, desc[UR52][R2.64+0x18] ;  /* 0x0000183402427981 */ /* 0x000f64000c1e1100 */
[----:B-----5:R-:W-:-:S05]  /*2dc0*/  PRMT R0, R66, 0x8880, RZ ;  /* 0x0000888042007816 */ /* 0x020fca00000000ff */
[----:B------:R-:W-:-:S07]  /*2dd0*/  IMAD R13, R0, R57, RZ ;  /* 0x00000039000d7224 */ /* 0x000fce00078e02ff */
.L_x_62:
[----:B------:R-:W-:Y:S05]  /*2de0*/  BSYNC B1 ;  /* 0x0000000000017941 */ /* 0x000fea0003800000 */
.L_x_61:
[C---:B------:R-:W-:Y:S01]  /*2df0*/  ISETP.GE.AND P0, PT, R71.reuse, 0x1a, PT ;  /* 0x0000001a4700780c */ /* 0x040fe20003f06270 */
[----:B-1----:R-:W-:Y:S01]  /*2e00*/  @!P2 IMAD R11, R36, R56, R13 ;  /* 0x00000038240ba224 */ /* 0x002fe200078e020d */
[C---:B------:R-:W-:Y:S01]  /*2e10*/  ISETP.GE.AND P3, PT, R71.reuse, 0x21, PT ;  /* 0x000000214700780c */ /* 0x040fe20003f66270 */
[----:B------:R-:W-:Y:S01]  /*2e20*/  BSSY B1, `(.L_x_63) ;  /* 0x000000d000017945 */ /* 0x000fe20003800000 */
[C---:B------:R-:W-:Y:S02]  /*2e30*/  ISETP.LT.OR P6, PT, R70.reuse, 0x1, !P0 ;  /* 0x000000014600780c */ /* 0x040fe400047c1670 */
[----:B------:R1:W-:Y:S01]  /*2e40*/  @!P2 STG.E.U8 desc[UR52][R6.64+0x18], R11 ;  /* 0x0000180b0600a986 */ /* 0x0003e2000c101134 */
[----:B------:R-:W-:Y:S02]  /*2e50*/  ISETP.GE.AND P2, PT, R71, 0x22, PT ;  /* 0x000000224700780c */ /* 0x000fe40003f46270 */
[C---:B------:R-:W-:Y:S02]  /*2e60*/  ISETP.LT.OR P5, PT, R70.reuse, 0x1, !P3 ;  /* 0x000000014600780c */ /* 0x040fe40005fa1670 */
[----:B------:R-:W-:-:S02]  /*2e70*/  ISETP.LT.OR P1, PT, R70, 0x9, !P1 ;  /* 0x000000094600780c */ /* 0x000fc40004f21670 */
[C---:B------:R-:W-:Y:S02]  /*2e80*/  ISETP.LT.OR P0, PT, R70.reuse, 0x9, !P0 ;  /* 0x000000094600780c */ /* 0x040fe40004701670 */
[C---:B------:R-:W-:Y:S02]  /*2e90*/  ISETP.LT.OR P4, PT, R70.reuse, 0x1, !P2 ;  /* 0x000000014600780c */ /* 0x040fe40005781670 */
[----:B------:R-:W-:Y:S01]  /*2ea0*/  ISETP.LT.OR P3, PT, R70, 0x9, !P3 ;  /* 0x000000094600780c */ /* 0x000fe20005f61670 */
[----:B-1----:R-:W-:-:S12]  /*2eb0*/  @P6 BRA `(.L_x_64) ;  /* 0x00000000000c6947 */ /* 0x002fd80003800000 */
[----:B------:R-:W5:Y:S02]  /*2ec0*/  LDG.E.U8 R66, desc[UR52][R2.64+0x19] ;  /* 0x0000193402427981 */ /* 0x000f64000c1e1100 */
[----:B-----5:R-:W-:-:S05]  /*2ed0*/  PRMT R0, R66, 0x8880, RZ ;  /* 0x0000888042007816 */ /* 0x020fca00000000ff */
[----:B------:R-:W-:-:S07]  /*2ee0*/  IMAD R13, R0, R57, RZ ;  /* 0x00000039000d7224 */ /* 0x000fce00078e02ff */
.L_x_64:
[----:B------:R-:W-:Y:S05]  /*2ef0*/  BSYNC B1 ;  /* 0x0000000000017941 */ /* 0x000fea0003800000 */
.L_x_63:
[----:B------:R-:W-:Y:S01]  /*2f00*/  @!P6 IMAD R37, R37, R56, R13 ;  /* 0x000000382525e224 */ /* 0x000fe200078e020d */
[----:B------:R-:W-:Y:S04]  /*2f10*/  BSSY B1, `(.L_x_65) ;  /* 0x0000006000017945 */ /* 0x000fe80003800000 */
[----:B------:R1:W-:Y:S01]  /*2f20*/  @!P6 STG.E.U8 desc[UR52][R6.64+0x19], R37 ;  /* 0x000019250600e986 */ /* 0x0003e2000c101134 */
[----:B------:R-:W-:Y:S05]  /*2f30*/  @P1 BRA `(.L_x_66) ;  /* 0x00000000000c1947 */ /* 0x000fea0003800000 */
[----:B------:R-:W5:Y:S02]  /*2f40*/  LDG.E.U8 R66, desc[UR52][R8.64+0x18] ;  /* 0x0000183408427981 */ /* 0x000f64000c1e1100 */
[----:B-----5:R-:W-:-:S05]  /*2f50*/  PRMT R0, R66, 0x8880, RZ ;  /* 0x0000888042007816 */ /* 0x020fca00000000ff */
[----:B------:R-:W-:-:S07]  /*2f60*/  IMAD R13, R0, R57, RZ ;  /* 0x00000039000d7224 */ /* 0x000fce00078e02ff */
.L_x_66:
[----:B------:R-:W-:Y:S05]  /*2f70*/  BSYNC B1 ;  /* 0x0000000000017941 */ /* 0x000fea0003800000 */
.L_x_65:
[----:B------:R-:W-:Y:S01]  /*2f80*/  @!P1 IMAD R11, R38, R56, R13 ;  /* 0x00000038260b9224 */ /* 0x000fe200078e020d */
[----:B------:R-:W-:Y:S04]  /*2f90*/  BSSY B1, `(.L_x_67) ;  /* 0x0000006000017945 */ /* 0x000fe80003800000 */
[----:B------:R0:W-:Y:S01]  /*2fa0*/  @!P1 STG.E.U8 desc[UR52][R4.64+0x18], R11 ;  /* 0x0000180b04009986 */ /* 0x0001e2000c101134 */
[----:B------:R-:W-:Y:S05]  /*2fb0*/  @P0 BRA `(.L_x_68) ;  /* 0x00000000000c0947 */ /* 0x000fea0003800000 */
[----:B------:R-:W5:Y:S02]  /*2fc0*/  LDG.E.U8 R66, desc[UR52][R8.64+0x19] ;  /* 0x0000193408427981 */ /* 0x000f64000c1e1100 */
[----:B-----5:R-:W-:-:S05]  /*2fd0*/  PRMT R0, R66, 0x8880, RZ ;  /* 0x0000888042007816 */ /* 0x020fca00000000ff */
[----:B------:R-:W-:-:S07]  /*2fe0*/  IMAD R13, R0, R57, RZ ;  /* 0x00000039000d7224 */ /* 0x000fce00078e02ff */
.L_x_68:
[----:B------:R-:W-:Y:S05]  /*2ff0*/  BSYNC B1 ;  /* 0x0000000000017941 */ /* 0x000fea0003800000 */
.L_x_67:
[----:B------:R-:W-:Y:S01]  /*3000*/  @!P0 IMAD R39, R39, R56, R13 ;  /* 0x0000003827278224 */ /* 0x000fe200078e020d */
[----:B------:R-:W-:Y:S04]  /*3010*/  BSSY B1, `(.L_x_69) ;  /* 0x0000006000017945 */ /* 0x000fe80003800000 */
[----:B------:R0:W-:Y:S01]  /*3020*/  @!P0 STG.E.U8 desc[UR52][R4.64+0x19], R39 ;  /* 0x0000192704008986 */ /* 0x0001e2000c101134 */
[----:B------:R-:W-:Y:S05]  /*3030*/  @P5 BRA `(.L_x_70) ;  /* 0x00000000000c5947 */ /* 0x000fea0003800000 */
[----:B------:R-:W5:Y:S02]  /*3040*/  LDG.E.U8 R66, desc[UR52][R2.64+0x20] ;  /* 0x0000203402427981 */ /* 0x000f64000c1e1100 */
[----:B-----5:R-:W-:-:S05]  /*3050*/  PRMT R0, R66, 0x8880, RZ ;  /* 0x0000888042007816 */ /* 0x020fca00000000ff */
[----:B------:R-:W-:-:S07]  /*3060*/  IMAD R13, R0, R57, RZ ;  /* 0x00000039000d7224 */ /* 0x000fce00078e02ff */
.L_x_70:
[----:B------:R-:W-:Y:S05]  /*3070*/  BSYNC B1 ;  /* 0x0000000000017941 */ /* 0x000fea0003800000 */
.L_x_69:
[----:B0-----:R-:W-:Y:S01]  /*3080*/  @!P5 IMAD R11, R40, R56, R13 ;  /* 0x00000038280bd224 */ /* 0x001fe200078e020d */
[----:B------:R-:W-:Y:S04]  /*3090*/  BSSY B1, `(.L_x_71) ;  /* 0x0000006000017945 */ /* 0x000fe80003800000 */
[----:B------:R0:W-:Y:S01]  /*30a0*/  @!P5 STG.E.U8 desc[UR52][R6.64+0x20], R11 ;  /* 0x0000200b0600d986 */ /* 0x0001e2000c101134 */
[----:B------:R-:W-:Y:S05]  /*30b0*/  @P4 BRA `(.L_x_72) ;  /* 0x00000000000c4947 */ /* 0x000fea0003800000 */
[----:B------:R-:W5:Y:S02]  /*30c0*/  LDG.E.U8 R66, desc[UR52][R2.64+0x21] ;  /* 0x0000213402427981 */ /* 0x000f64000c1e1100 */
[----:B-----5:R-:W-:-:S05]  /*30d0*/  PRMT R0, R66, 0x8880, RZ ;  /* 0x0000888042007816 */ /* 0x020fca00000000ff */
[----:B------:R-:W-:-:S07]  /*30e0*/  IMAD R13, R0, R57, RZ ;  /* 0x00000039000d7224 */ /* 0x000fce00078e02ff */
.L_x_72:
[----:B------:R-:W-:Y:S05]  /*30f0*/  BSYNC B1 ;  /* 0x0000000000017941 */ /* 0x000fea0003800000 */
.L_x_71:
[----:B------:R-:W-:Y:S01]  /*3100*/  @!P4 IMAD R41, R41, R56, R13 ;  /* 0x000000382929c224 */ /* 0x000fe200078e020d */
[----:B------:R-:W-:Y:S04]  /*3110*/  BSSY B1, `(.L_x_73) ;  /* 0x0000006000017945 */ /* 0x000fe80003800000 */
[----:B------:R0:W-:Y:S01]  /*3120*/  @!P4 STG.E.U8 desc[UR52][R6.64+0x21], R41 ;  /* 0x000021290600c986 */ /* 0x0001e2000c101134 */
[----:B------:R-:W-:Y:S05]  /*3130*/  @P3 BRA `(.L_x_74) ;  /* 0x00000000000c3947 */ /* 0x000fea0003800000 */
[----:B------:R-:W5:Y:S02]  /*3140*/  LDG.E.U8 R66, desc[UR52][R8.64+0x20] ;  /* 0x0000203408427981 */ /* 0x000f64000c1e1100 */
[----:B-----5:R-:W-:-:S05]  /*3150*/  PRMT R0, R66, 0x8880, RZ ;  /* 0x0000888042007816 */ /* 0x020fca00000000ff */
[----:B------:R-:W-:-:S07]  /*3160*/  IMAD R13, R0, R57, RZ ;  /* 0x00000039000d7224 */ /* 0x000fce00078e02ff */
.L_x_74:
[----:B------:R-:W-:Y:S05]  /*3170*/  BSYNC B1 ;  /* 0x0000000000017941 */ /* 0x000fea0003800000 */
.L_x_73:
[----:B------:R-:W-:Y:S01]  /*3180*/  ISETP.LT.OR P2, PT, R70, 0x9, !P2 ;  /* 0x000000094600780c */ /* 0x000fe20005741670 */
[----:B0-----:R-:W-:Y:S01]  /*3190*/  @!P3 IMAD R11, R42, R56, R13 ;  /* 0x000000382a0bb224 */ /* 0x001fe200078e020d */
        /* <DEDUP_REMOVED lines=14> */
.L_x_76:
[----:B------:R-:W-:Y:S05]  /*3280*/  BSYNC B1 ;  /* 0x0000000000017941 */ /* 0x000fea0003800000 */
.L_x_75:
[----:B------:R-:W-:Y:S01]  /*3290*/  @!P2 IMAD R43, R43, R56, R13 ;  /* 0x000000382b2ba224 */ /* 0x000fe200078e020d */
[----:B------:R-:W-:Y:S04]  /*32a0*/  BSSY B1, `(.L_x_77) ;  /* 0x0000006000017945 */ /* 0x000fe80003800000 */
[----:B------:R0:W-:Y:S01]  /*32b0*/  @!P2 STG.E.U8 desc[UR52][R4.64+0x21], R43 ;  /* 0x0000212b0400a986 */ /* 0x0001e2000c101134 */
[----:B------:R-:W-:Y:S05]  /*32c0*/  @P5 BRA `(.L_x_78) ;  /* 0x00000000000c5947 */ /* 0x000fea0003800000 */
[----:B------:R-:W5:Y:S02]  /*32d0*/  LDG.E.U8 R66, desc[UR52][R2.64+0x28] ;  /* 0x0000283402427981 */ /* 0x000f64000c1e1100 */
[----:B-----5:R-:W-:-:S05]  /*32e0*/  PRMT R0, R66, 0x8880, RZ ;  /* 0x0000888042007816 */ /* 0x020fca00000000ff */
[----:B------:R-:W-:-:S07]  /*32f0*/  IMAD R13, R0, R57, RZ ;  /* 0x00000039000d7224 */ /* 0x000fce00078e02ff */
.L_x_78:
[----:B------:R-:W-:Y:S05]  /*3300*/  BSYNC B1 ;  /* 0x0000000000017941 */ /* 0x000fea0003800000 */
.L_x_77:
[----:B0-----:R-:W-:Y:S01]  /*3310*/  @!P5 IMAD R11, R44, R56, R13 ;  /* 0x000000382c0bd224 */ /* 0x001fe200078e020d */
[----:B------:R-:W-:Y:S04]  /*3320*/  BSSY B1, `(.L_x_79) ;  /* 0x0000006000017945 */ /* 0x000fe80003800000 */
[----:B------:R0:W-:Y:S01]  /*3330*/  @!P5 STG.E.U8 desc[UR52][R6.64+0x28], R11 ;  /* 0x0000280b0600d986 */ /* 0x0001e2000c101134 */
[----:B------:R-:W-:Y:S05]  /*3340*/  @P3 BRA `(.L_x_80) ;  /* 0x00000000000c3947 */ /* 0x000fea0003800000 */
[----:B------:R-:W5:Y:S02]  /*3350*/  LDG.E.U8 R66, desc[UR52][R2.64+0x29] ;  /* 0x0000293402427981 */ /* 0x000f64000c1e1100 */
[----:B-----5:R-:W-:-:S05]  /*3360*/  PRMT R0, R66, 0x8880, RZ ;  /* 0x0000888042007816 */ /* 0x020fca00000000ff */
[----:B------:R-:W-:-:S07]  /*3370*/  IMAD R13, R0, R57, RZ ;  /* 0x00000039000d7224 */ /* 0x000fce00078e02ff */
.L_x_80:
[----:B------:R-:W-:Y:S05]  /*3380*/  BSYNC B1 ;  /* 0x0000000000017941 */ /* 0x000fea0003800000 */
.L_x_79:
[----:B------:R-:W-:Y:S01]  /*3390*/  @!P3 IMAD R45, R45, R56, R13 ;  /* 0x000000382d2db224 */ /* 0x000fe200078e020d */
[----:B------:R-:W-:Y:S04]  /*33a0*/  BSSY B1, `(.L_x_81) ;  /* 0x0000006000017945 */ /* 0x000fe80003800000 */
[----:B------:R0:W-:Y:S01]  /*33b0*/  @!P3 STG.E.U8 desc[UR52][R6.64+0x29], R45 ;  /* 0x0000292d0600b986 */ /* 0x0001e2000c101134 */
[----:B------:R-:W-:Y:S05]  /*33c0*/  @P4 BRA `(.L_x_82) ;  /* 0x00000000000c4947 */ /* 0x000fea0003800000 */
[----:B------:R-:W5:Y:S02]  /*33d0*/  LDG.E.U8 R66, desc[UR52][R8.64+0x28] ;  /* 0x0000283408427981 */ /* 0x000f64000c1e1100 */
[----:B-----5:R-:W-:-:S05]  /*33e0*/  PRMT R0, R66, 0x8880, RZ ;  /* 0x0000888042007816 */ /* 0x020fca00000000ff */
[----:B------:R-:W-:-:S07]  /*33f0*/  IMAD R13, R0, R57, RZ ;  /* 0x00000039000d7224 */ /* 0x000fce00078e02ff */
.L_x_82:
[----:B------:R-:W-:Y:S05]  /*3400*/  BSYNC B1 ;  /* 0x0000000000017941 */ /* 0x000fea0003800000 */
.L_x_81:
[----:B0-----:R-:W-:Y:S01]  /*3410*/  @!P4 IMAD R11, R46, R56, R13 ;  /* 0x000000382e0bc224 */ /* 0x001fe200078e020d */
[----:B------:R-:W-:Y:S04]  /*3420*/  BSSY B1, `(.L_x_83) ;  /* 0x0000006000017945 */ /* 0x000fe80003800000 */
[----:B------:R0:W-:Y:S01]  /*3430*/  @!P4 STG.E.U8 desc[UR52][R4.64+0x28], R11 ;  /* 0x0000280b0400c986 */ /* 0x0001e2000c101134 */
[----:B------:R-:W-:Y:S05]  /*3440*/  @P1 BRA `(.L_x_84) ;  /* 0x00000000000c1947 */ /* 0x000fea0003800000 */
[----:B------:R-:W5:Y:S02]  /*3450*/  LDG.E.U8 R66, desc[UR52][R8.64+0x29] ;  /* 0x0000293408427981 */ /* 0x000f64000c1e1100 */
[----:B-----5:R-:W-:-:S05]  /*3460*/  PRMT R0, R66, 0x8880, RZ ;  /* 0x0000888042007816 */ /* 0x020fca00000000ff */
[----:B------:R-:W-:-:S07]  /*3470*/  IMAD R13, R0, R57, RZ ;  /* 0x00000039000d7224 */ /* 0x000fce00078e02ff */
.L_x_84:
[----:B------:R-:W-:Y:S05]  /*3480*/  BSYNC B1 ;  /* 0x0000000000017941 */ /* 0x000fea0003800000 */
.L_x_83:
[----:B------:R-:W-:Y:S01]  /*3490*/  @!P1 IMAD R47, R47, R56, R13 ;  /* 0x000000382f2f9224 */ /* 0x000fe200078e020d */
[----:B------:R-:W-:Y:S04]  /*34a0*/  BSSY B1, `(.L_x_85) ;  /* 0x0000006000017945 */ /* 0x000fe80003800000 */
[----:B------:R0:W-:Y:S01]  /*34b0*/  @!P1 STG.E.U8 desc[UR52][R4.64+0x29], R47 ;  /* 0x0000292f04009986 */ /* 0x0001e2000c101134 */
[----:B------:R-:W-:Y:S05]  /*34c0*/  @P6 BRA `(.L_x_86) ;  /* 0x00000000000c6947 */ /* 0x000fea0003800000 */
[----:B------:R-:W5:Y:S02]  /*34d0*/  LDG.E.U8 R66, desc[UR52][R2.64+0x30] ;  /* 0x0000303402427981 */ /* 0x000f64000c1e1100 */
[----:B-----5:R-:W-:-:S05]  /*34e0*/  PRMT R0, R66, 0x8880, RZ ;  /* 0x0000888042007816 */ /* 0x020fca00000000ff */
[----:B------:R-:W-:-:S07]  /*34f0*/  IMAD R13, R0, R57, RZ ;  /* 0x00000039000d7224 */ /* 0x000fce00078e02ff */
.L_x_86:
[----:B------:R-:W-:Y:S05]  /*3500*/  BSYNC B1 ;  /* 0x0000000000017941 */ /* 0x000fea0003800000 */
.L_x_85:
[C---:B------:R-:W-:Y:S01]  /*3510*/  ISETP.GE.AND P3, PT, R71.reuse, 0x32, PT ;  /* 0x000000324700780c */ /* 0x040fe20003f66270 */
[----:B0-----:R-:W-:Y:S01]  /*3520*/  @!P6 IMAD R11, R48, R56, R13 ;  /* 0x00000038300be224 */ /* 0x001fe200078e020d */
[C---:B------:R-:W-:Y:S01]  /*3530*/  ISETP.GE.AND P2, PT, R71.reuse, 0x39, PT ;  /* 0x000000394700780c */ /* 0x040fe20003f46270 */
[----:B------:R-:W-:Y:S01]  /*3540*/  BSSY B1, `(.L_x_87) ;  /* 0x000000d000017945 */ /* 0x000fe20003800000 */
[C---:B------:R-:W-:Y:S02]  /*3550*/  ISETP.LT.OR P4, PT, R70.reuse, 0x1, !P3 ;  /* 0x000000014600780c */ /* 0x040fe40005f81670 */
        /* <DEDUP_REMOVED lines=11> */
.L_x_88:
[----:B------:R-:W-:Y:S05]  /*3610*/  BSYNC B1 ;  /* 0x0000000000017941 */ /* 0x000fea0003800000 */
.L_x_87:
[----:B------:R-:W-:Y:S01]  /*3620*/  @!P4 IMAD R49, R49, R56, R13 ;  /* 0x000000383131c224 */ /* 0x000fe200078e020d */
[----:B------:R-:W-:Y:S04]  /*3630*/  BSSY B1, `(.L_x_89) ;  /* 0x0000006000017945 */ /* 0x000fe80003800000 */
[----:B------:R0:W-:Y:S01]  /*3640*/  @!P4 STG.E.U8 desc[UR52][R6.64+0x31], R49 ;  /* 0x000031310600c986 */ /* 0x0001e2000c101134 */
[----:B------:R-:W-:Y:S05]  /*3650*/  @P0 BRA `(.L_x_90) ;  /* 0x00000000000c0947 */ /* 0x000fea0003800000 */
[----:B------:R-:W5:Y:S02]  /*3660*/  LDG.E.U8 R66, desc[UR52][R8.64+0x30] ;  /* 0x0000303408427981 */ /* 0x000f64000c1e1100 */
[----:B-----5:R-:W-:-:S05]  /*3670*/  PRMT R0, R66, 0x8880, RZ ;  /* 0x0000888042007816 */ /* 0x020fca00000000ff */
[----:B------:R-:W-:-:S07]  /*3680*/  IMAD R13, R0, R57, RZ ;  /* 0x00000039000d7224 */ /* 0x000fce00078e02ff */
.L_x_90:
[----:B------:R-:W-:Y:S05]  /*3690*/  BSYNC B1 ;  /* 0x0000000000017941 */ /* 0x000fea0003800000 */
.L_x_89:
[----:B0-----:R-:W-:Y:S01]  /*36a0*/  @!P0 IMAD R11, R50, R56, R13 ;  /* 0x00000038320b8224 */ /* 0x001fe200078e020d */
[----:B------:R-:W-:Y:S04]  /*36b0*/  BSSY B1, `(.L_x_91) ;  /* 0x0000006000017945 */ /* 0x000fe80003800000 */
[----:B------:R0:W-:Y:S01]  /*36c0*/  @!P0 STG.E.U8 desc[UR52][R4.64+0x30], R11 ;  /* 0x0000300b04008986 */ /* 0x0001e2000c101134 */
[----:B------:R-:W-:Y:S05]  /*36d0*/  @P3 BRA `(.L_x_92) ;  /* 0x00000000000c3947 */ /* 0x000fea0003800000 */
[----:B------:R-:W5:Y:S02]  /*36e0*/  LDG.E.U8 R66, desc[UR52][R8.64+0x31] ;  /* 0x0000313408427981 */ /* 0x000f64000c1e1100 */
[----:B-----5:R-:W-:-:S05]  /*36f0*/  PRMT R0, R66, 0x8880, RZ ;  /* 0x0000888042007816 */ /* 0x020fca00000000ff */
[----:B------:R-:W-:-:S07]  /*3700*/  IMAD R13, R0, R57, RZ ;  /* 0x00000039000d7224 */ /* 0x000fce00078e02ff */
.L_x_92:
[----:B------:R-:W-:Y:S05]  /*3710*/  BSYNC B1 ;  /* 0x0000000000017941 */ /* 0x000fea0003800000 */
.L_x_91:
[----:B------:R-:W-:Y:S01]  /*3720*/  @!P3 IMAD R51, R51, R56, R13 ;  /* 0x000000383333b224 */ /* 0x000fe200078e020d */
[----:B------:R-:W-:Y:S04]  /*3730*/  BSSY B1, `(.L_x_93) ;  /* 0x0000006000017945 */ /* 0x000fe80003800000 */
[----:B------:R0:W-:Y:S01]  /*3740*/  @!P3 STG.E.U8 desc[UR52][R4.64+0x31], R51 ;  /* 0x000031330400b986 */ /* 0x0001e2000c101134 */
[----:B------:R-:W-:Y:S05]  /*3750*/  @P6 BRA `(.L_x_94) ;  /* 0x00000000000c6947 */ /* 0x000fea0003800000 */
[----:B------:R-:W5:Y:S02]  /*3760*/  LDG.E.U8 R66, desc[UR52][R2.64+0x38] ;  /* 0x0000383402427981 */ /* 0x000f64000c1e1100 */
[----:B-----5:R-:W-:-:S05]  /*3770*/  PRMT R0, R66, 0x8880, RZ ;  /* 0x0000888042007816 */ /* 0x020fca00000000ff */
[----:B------:R-:W-:-:S07]  /*3780*/  IMAD R13, R0, R57, RZ ;  /* 0x00000039000d7224 */ /* 0x000fce00078e02ff */
.L_x_94:
[----:B------:R-:W-:Y:S05]  /*3790*/  BSYNC B1 ;  /* 0x0000000000017941 */ /* 0x000fea0003800000 */
.L_x_93:
[----:B0-----:R-:W-:Y:S01]  /*37a0*/  @!P6 IMAD R11, R52, R56, R13 ;  /* 0x00000038340be224 */ /* 0x001fe200078e020d */
[----:B------:R-:W-:Y:S04]  /*37b0*/  BSSY B1, `(.L_x_95) ;  /* 0x0000006000017945 */ /* 0x000fe80003800000 */
[----:B------:R0:W-:Y:S01]  /*37c0*/  @!P6 STG.E.U8 desc[UR52][R6.64+0x38], R11 ;  /* 0x0000380b0600e986 */ /* 0x0001e2000c101134 */
[----:B------:R-:W-:Y:S05]  /*37d0*/  @P5 BRA `(.L_x_96) ;  /* 0x00000000000c5947 */ /* 0x000fea0003800000 */
[----:B------:R-:W5:Y:S02]  /*37e0*/  LDG.E.U8 R66, desc[UR52][R2.64+0x39] ;  /* 0x0000393402427981 */ /* 0x000f64000c1e1100 */
[----:B-----5:R-:W-:-:S05]  /*37f0*/  PRMT R0, R66, 0x8880, RZ ;  /* 0x0000888042007816 */ /* 0x020fca00000000ff */
[----:B------:R-:W-:-:S07]  /*3800*/  IMAD R13, R0, R57, RZ ;  /* 0x00000039000d7224 */ /* 0x000fce00078e02ff */
.L_x_96:
[----:B------:R-:W-:Y:S05]  /*3810*/  BSYNC B1 ;  /* 0x0000000000017941 */ /* 0x000fea0003800000 */
.L_x_95:
[----:B------:R-:W-:Y:S01]  /*3820*/  @!P5 IMAD R53, R53, R56, R13 ;  /* 0x000000383535d224 */ /* 0x000fe200078e020d */
[----:B------:R-:W-:Y:S04]  /*3830*/  BSSY B1, `(.L_x_97) ;  /* 0x0000006000017945 */ /* 0x000fe80003800000 */
[----:B------:R0:W-:Y:S01]  /*3840*/  @!P5 STG.E.U8 desc[UR52][R6.64+0x39], R53 ;  /* 0x000039350600d986 */ /* 0x0001e2000c101134 */
[----:B------:R-:W-:Y:S05]  /*3850*/  @P2 BRA `(.L_x_98) ;  /* 0x00000000000c2947 */ /* 0x000fea0003800000 */
[----:B------:R-:W5:Y:S02]  /*3860*/  LDG.E.U8 R66, desc[UR52][R8.64+0x38] ;  /* 0x0000383408427981 */ /* 0x000f64000c1e1100 */
[----:B-----5:R-:W-:-:S05]  /*3870*/  PRMT R0, R66, 0x8880, RZ ;  /* 0x0000888042007816 */ /* 0x020fca00000000ff */
[----:B------:R-:W-:-:S07]  /*3880*/  IMAD R13, R0, R57, RZ ;  /* 0x00000039000d7224 */ /* 0x000fce00078e02ff */
.L_x_98:
[----:B------:R-:W-:Y:S05]  /*3890*/  BSYNC B1 ;  /* 0x0000000000017941 */ /* 0x000fea0003800000 */
.L_x_97:
[----:B------:R-:W-:Y:S01]  /*38a0*/  @!P2 IMAD R3, R54, R56, R13 ;  /* 0x000000383603a224 */ /* 0x000fe200078e020d */
[----:B------:R-:W-:Y:S01]  /*38b0*/  ISETP.LT.OR P1, PT, R70, 0x9, !P1 ;  /* 0x000000094600780c */ /* 0x000fe20004f21670 */
[----:B------:R-:W-:Y:S03]  /*38c0*/  BSSY B1, `(.L_x_99) ;  /* 0x0000006000017945 */ /* 0x000fe60003800000 */
[----:B------:R0:W-:Y:S09]  /*38d0*/  @!P2 STG.E.U8 desc[UR52][R4.64+0x38], R3 ;  /* 0x000038030400a986 */ /* 0x0001f2000c101134 */
[----:B------:R-:W-:Y:S05]  /*38e0*/  @P1 BRA `(.L_x_100) ;  /* 0x00000000000c1947 */ /* 0x000fea0003800000 */
[----:B------:R-:W5:Y:S02]  /*38f0*/  LDG.E.U8 R66, desc[UR52][R8.64+0x39] ;  /* 0x0000393408427981 */ /* 0x000f64000c1e1100 */
[----:B-----5:R-:W-:-:S05]  /*3900*/  PRMT R0, R66, 0x8880, RZ ;  /* 0x0000888042007816 */ /* 0x020fca00000000ff */
[----:B------:R-:W-:-:S07]  /*3910*/  IMAD R13, R0, R57, RZ ;  /* 0x00000039000d7224 */ /* 0x000fce00078e02ff */
.L_x_100:
[----:B------:R-:W-:Y:S05]  /*3920*/  BSYNC B1 ;  /* 0x0000000000017941 */ /* 0x000fea0003800000 */
.L_x_99:
[----:B------:R-:W-:Y:S01]  /*3930*/  IMAD R13, R55, R56, R13 ;  /* 0x00000038370d7224 */ /* 0x000fe200078e020d */
[----:B------:R-:W-:Y:S06]  /*3940*/  @P1 BRA `(.L_x_101) ;  /* 0x0000000400c81947 */ /* 0x000fec0003800000 */
[----:B------:R0:W-:Y:S01]  /*3950*/  STG.E.U8 desc[UR52][R4.64+0x39], R13 ;  /* 0x0000390d04007986 */ /* 0x0001e2000c101134 */
[----:B------:R-:W-:Y:S05]  /*3960*/  BRA `(.L_x_101) ;  /* 0x0000000400c07947 */ /* 0x000fea0003800000 */
.L_x_36:
[C---:B------:R-:W-:Y:S02]  /*3970*/  ISETP.GE.AND P3, PT, R71.reuse, 0x1, PT ;  /* 0x000000014700780c */ /* 0x040fe40003f66270 */
[C---:B------:R-:W-:Y:S02]  /*3980*/  ISETP.GE.AND P4, PT, R71.reuse, 0x2, PT ;  /* 0x000000024700780c */ /* 0x040fe40003f86270 */
[C---:B------:R-:W-:Y:S02]  /*3990*/  ISETP.LT.OR P0, PT, R70.reuse, 0x1, !P3 ;  /* 0x000000014600780c */ /* 0x040fe40005f01670 */
[C---:B------:R-:W-:Y:S02]  /*39a0*/  ISETP.LT.OR P5, PT, R70.reuse, 0x1, !P4 ;  /* 0x000000014600780c */ /* 0x040fe400067a1670 */
[----:B------:R-:W-:Y:S02]  /*39b0*/  ISETP.LT.OR P3, PT, R70, 0x9, !P3 ;  /* 0x000000094600780c */ /* 0x000fe40005f61670 */
[----:B------:R-:W-:-:S02]  /*39c0*/  ISETP.GE.AND P6, PT, R71, 0x9, PT ;  /* 0x000000094700780c */ /* 0x000fc40003fc6270 */
[C---:B------:R-:W-:Y:S02]  /*39d0*/  ISETP.LT.OR P4, PT, R70.reuse, 0x9, !P4 ;  /* 0x000000094600780c */ /* 0x040fe40006781670 */
[----:B------:R-:W-:Y:S02]  /*39e0*/  ISETP.GE.AND P1, PT, R71, 0xa, PT ;  /* 0x0000000a4700780c */ /* 0x000fe40003f26270 */
[----:B------:R-:W-:Y:S01]  /*39f0*/  ISETP.LT.OR P2, PT, R70, 0x1, !P6 ;  /* 0x000000014600780c */ /* 0x000fe20007741670 */
[-C--:B------:R-:W-:Y:S01]  /*3a00*/  @!P0 IMAD R3, R24, R56.reuse, RZ ;  /* 0x0000003818038224 */ /* 0x080fe200078e02ff */
[----:B------:R-:W-:Y:S01]  /*3a10*/  ISETP.LT.OR P6, PT, R70, 0x9, !P6 ;  /* 0x000000094600780c */ /* 0x000fe200077c1670 */
[-C--:B------:R-:W-:Y:S02]  /*3a20*/  @!P5 IMAD R25, R25, R56.reuse, RZ ;  /* 0x000000381919d224 */ /* 0x080fe400078e02ff */
[----:B------:R-:W-:Y:S01]  /*3a30*/  @!P3 IMAD R9, R26, R56, RZ ;  /* 0x000000381a09b224 */ /* 0x000fe200078e02ff */
[----:B------:R0:W-:Y:S01]  /*3a40*/  @!P0 STG.E.U8 desc[UR52][R6.64], R3 ;  /* 0x0000000306008986 */ /* 0x0001e2000c101134 */
[----:B------:R-:W-:-:S02]  /*3a50*/  ISETP.LT.OR P0, PT, R70, 0x1, !P1 ;  /* 0x000000014600780c */ /* 0x000fc40004f01670 */
[-C--:B------:R-:W-:Y:S01]  /*3a60*/  @!P4 IMAD R27, R27, R56.reuse, RZ ;  /* 0x000000381b1bc224 */ /* 0x080fe200078e02ff */
[----:B------:R-:W-:Y:S01]  /*3a70*/  @!P5 STG.E.U8 desc[UR52][R6.64+0x1], R25 ;  /* 0x000001190600d986 */ /* 0x000fe2000c101134 */
[----:B------:R-:W-:Y:S02]  /*3a80*/  ISETP.LT.OR P1, PT, R70, 0x9, !P1 ;  /* 0x000000094600780c */ /* 0x000fe40004f21670 */
[----:B------:R-:W-:Y:S01]  /*3a90*/  @!P2 IMAD R11, R28, R56, RZ ;  /* 0x000000381c0ba224 */ /* 0x000fe200078e02ff */
[----:B------:R1:W-:Y:S01]  /*3aa0*/  @!P3 STG.E.U8 desc[UR52][R4.64], R9 ;  /* 0x000000090400b986 */ /* 0x0003e2000c101134 */
[----:B------:R-:W-:-:S03]  /*3ab0*/  ISETP.GE.AND P3, PT, R71, 0x12, PT ;  /* 0x000000124700780c */ /* 0x000fc60003f66270 */
[----:B------:R-:W-:Y:S01]  /*3ac0*/  @!P4 STG.E.U8 desc[UR52][R4.64+0x1], R27 ;  /* 0x0000011b0400c986 */ /* 0x000fe2000c101134 */
[----:B------:R-:W-:Y:S01]  /*3ad0*/  ISETP.GE.AND P4, PT, R71, 0x11, PT ;  /* 0x000000114700780c */ /* 0x000fe20003f86270 */
[-C--:B------:R-:W-:Y:S01]  /*3ae0*/  @!P0 IMAD R29, R29, R56.reuse, RZ ;  /* 0x000000381d1d8224 */ /* 0x080fe200078e02ff */
[----:B------:R-:W-:Y:S01]  /*3af0*/  ISETP.LT.OR P5, PT, R70, 0x1, !P3 ;  /* 0x000000014600780c */ /* 0x000fe20005fa1670 */
[----:B------:R2:W-:Y:S01]  /*3b00*/  @!P2 STG.E.U8 desc[UR52][R6.64+0x8], R11 ;  /* 0x0000080b0600a986 */ /* 0x0005e2000c101134 */
[-C--:B0-----:R-:W-:Y:S01]  /*3b10*/  @!P6 IMAD R3, R30, R56.reuse, RZ ;  /* 0x000000381e03e224 */ /* 0x081fe200078e02ff */
[C---:B------:R-:W-:Y:S01]  /*3b20*/  ISETP.LT.OR P2, PT, R70.reuse, 0x1, !P4 ;  /* 0x000000014600780c */ /* 0x040fe20006741670 */
[----:B------:R-:W-:Y:S01]  /*3b30*/  @!P1 IMAD R31, R31, R56, RZ ;  /* 0x000000381f1f9224 */ /* 0x000fe200078e02ff */
[----:B------:R-:W-:Y:S01]  /*3b40*/  @!P0 STG.E.U8 desc[UR52][R6.64+0x9], R29 ;  /* 0x0000091d06008986 */ /* 0x000fe2000c101134 */
[----:B------:R-:W-:Y:S02]  /*3b50*/  ISETP.GE.AND P0, PT, R71, 0x19, PT ;  /* 0x000000194700780c */ /* 0x000fe40003f06270 */
[C---:B------:R-:W-:Y:S01]  /*3b60*/  ISETP.LT.OR P3, PT, R70.reuse, 0x9, !P3 ;  /* 0x000000094600780c */ /* 0x040fe20005f61670 */
[----:B------:R0:W-:Y:S01]  /*3b70*/  @!P6 STG.E.U8 desc[UR52][R4.64+0x8], R3 ;  /* 0x000008030400e986 */ /* 0x0001e2000c101134 */
[----:B------:R-:W-:-:S02]  /*3b80*/  ISETP.LT.OR P4, PT, R70, 0x9, !P4 ;  /* 0x000000094600780c */ /* 0x000fc40006781670 */
[----:B------:R-:W-:Y:S01]  /*3b90*/  ISETP.LT.OR P6, PT, R70, 0x1, !P0 ;  /* 0x000000014600780c */ /* 0x000fe200047c1670 */
[-C--:B------:R-:W-:Y:S01]  /*3ba0*/  @!P5 IMAD R33, R33, R56.reuse, RZ ;  /* 0x000000382121d224 */ /* 0x080fe200078e02ff */
[----:B------:R-:W-:Y:S01]  /*3bb0*/  @!P1 STG.E.U8 desc[UR52][R4.64+0x9], R31 ;  /* 0x0000091f04009986 */ /* 0x000fe2000c101134 */
[----:B------:R-:W-:Y:S01]  /*3bc0*/  ISETP.GE.AND P1, PT, R71, 0x1a, PT ;  /* 0x0000001a4700780c */ /* 0x000fe20003f26270 */
[-C--:B-1----:R-:W-:Y:S01]  /*3bd0*/  @!P2 IMAD R9, R32, R56.reuse, RZ ;  /* 0x000000382009a224 */ /* 0x082fe200078e02ff */
[C---:B------:R-:W-:Y:S01]  /*3be0*/  ISETP.LT.OR P0, PT, R70.reuse, 0x9, !P0 ;  /* 0x000000094600780c */ /* 0x040fe20004701670 */
[----:B------:R-:W-:Y:S01]  /*3bf0*/  @!P5 STG.E.U8 desc[UR52][R6.64+0x11], R33 ;  /* 0x000011210600d986 */ /* 0x000fe2000c101134 */
[----:B------:R-:W-:Y:S02]  /*3c00*/  ISETP.LT.OR P5, PT, R70, 0x1, !P1 ;  /* 0x000000014600780c */ /* 0x000fe40004fa1670 */
[-C--:B------:R-:W-:Y:S01]  /*3c10*/  @!P3 IMAD R35, R35, R56.reuse, RZ ;  /* 0x000000382323b224 */ /* 0x080fe200078e02ff */
[----:B------:R1:W-:Y:S01]  /*3c20*/  @!P2 STG.E.U8 desc[UR52][R6.64+0x10], R9 ;  /* 0x000010090600a986 */ /* 0x0003e2000c101134 */
[-C--:B--2---:R-:W-:Y:S01]  /*3c30*/  @!P4 IMAD R11, R34, R56.reuse, RZ ;  /* 0x00000038220bc224 */ /* 0x084fe200078e02ff */
[----:B------:R-:W-:Y:S01]  /*3c40*/  ISETP.GE.AND P2, PT, R71, 0x21, PT ;  /* 0x000000214700780c */ /* 0x000fe20003f46270 */
[----:B0-----:R-:W-:Y:S01]  /*3c50*/  @!P6 IMAD R3, R36, R56, RZ ;  /* 0x000000382403e224 */ /* 0x001fe200078e02ff */
[----:B------:R-:W-:Y:S01]  /*3c60*/  @!P3 STG.E.U8 desc[UR52][R4.64+0x11], R35 ;  /* 0x000011230400b986 */ /* 0x000fe2000c101134 */
[----:B------:R-:W-:-:S02]  /*3c70*/  ISETP.LT.OR P1, PT, R70, 0x9, !P1 ;  /* 0x000000094600780c */ /* 0x000fc40004f21670 */
[----:B------:R-:W-:Y:S01]  /*3c80*/  ISETP.GE.AND P3, PT, R71, 0x22, PT ;  /* 0x000000224700780c */ /* 0x000fe20003f66270 */
[----:B------:R0:W-:Y:S01]  /*3c90*/  @!P4 STG.E.U8 desc[UR52][R4.64+0x10], R11 ;  /* 0x0000100b0400c986 */ /* 0x0001e2000c101134 */
[C---:B------:R-:W-:Y:S01]  /*3ca0*/  ISETP.LT.OR P4, PT, R70.reuse, 0x1, !P2 ;  /* 0x000000014600780c */ /* 0x040fe20005781670 */
[-C--:B------:R-:W-:Y:S01]  /*3cb0*/  @!P5 IMAD R37, R37, R56.reuse, RZ ;  /* 0x000000382525d224 */ /* 0x080fe200078e02ff */
[C---:B------:R-:W-:Y:S01]  /*3cc0*/  ISETP.LT.OR P2, PT, R70.reuse, 0x9, !P2 ;  /* 0x000000094600780c */ /* 0x040fe20005741670 */
[----:B------:R2:W-:Y:S01]  /*3cd0*/  @!P6 STG.E.U8 desc[UR52][R6.64+0x18], R3 ;  /* 0x000018030600e986 */ /* 0x0005e2000c101134 */
[----:B------:R-:W-:Y:S01]  /*3ce0*/  ISETP.LT.OR P6, PT, R70, 0x1, !P3 ;  /* 0x000000014600780c */ /* 0x000fe20005fc1670 */
[-C--:B-1----:R-:W-:Y:S01]  /*3cf0*/  @!P0 IMAD R9, R38, R56.reuse, RZ ;  /* 0x0000003826098224 */ /* 0x082fe200078e02ff */
[----:B------:R-:W-:Y:S01]  /*3d00*/  ISETP.LT.OR P3, PT, R70, 0x9, !P3 ;  /* 0x000000094600780c */ /* 0x000fe20005f61670 */
[----:B------:R-:W-:Y:S02]  /*3d10*/  @!P5 STG.E.U8 desc[UR52][R6.64+0x19], R37 ;  /* 0x000019250600d986 */ /* 0x000fe4000c101134 */
[----:B------:R-:W-:-:S02]  /*3d20*/  @!P1 IMAD R39, R39, R56, RZ ;  /* 0x0000003827279224 */ /* 0x000fc400078e02ff */
[----:B------:R1:W-:Y:S01]  /*3d30*/  @!P0 STG.E.U8 desc[UR52][R4.64+0x18], R9 ;  /* 0x0000180904008986 */ /* 0x0003e2000c101134 */
[C---:B------:R-:W-:Y:S01]  /*3d40*/  ISETP.GE.AND P0, PT, R71.reuse, 0x29, PT ;  /* 0x000000294700780c */ /* 0x040fe20003f06270 */
[-C--:B0-----:R-:W-:Y:S02]  /*3d50*/  @!P4 IMAD R11, R40, R56.reuse, RZ ;  /* 0x00000038280bc224 */ /* 0x081fe400078e02ff */
[----:B------:R-:W-:Y:S01]  /*3d60*/  @!P1 STG.E.U8 desc[UR52][R4.64+0x19], R39 ;  /* 0x0000192704009986 */ /* 0x000fe2000c101134 */
[----:B------:R-:W-:Y:S01]  /*3d70*/  ISETP.GE.AND P1, PT, R71, 0x2a, PT ;  /* 0x0000002a4700780c */ /* 0x000fe20003f26270 */
[-C--:B------:R-:W-:Y:S02]  /*3d80*/  @!P6 IMAD R41, R41, R56.reuse, RZ ;  /* 0x000000382929e224 */ /* 0x080fe400078e02ff */
[-C--:B--2---:R-:W-:Y:S01]  /*3d90*/  @!P2 IMAD R3, R42, R56.reuse, RZ ;  /* 0x000000382a03a224 */ /* 0x084fe200078e02ff */
[----:B------:R-:W-:Y:S01]  /*3da0*/  @!P4 STG.E.U8 desc[UR52][R6.64+0x20], R11 ;  /* 0x0000200b0600c986 */ /* 0x000fe2000c101134 */
[C---:B------:R-:W-:Y:S01]  /*3db0*/  ISETP.LT.OR P4, PT, R70.reuse, 0x1, !P0 ;  /* 0x000000014600780c */ /* 0x040fe20004781670 */
[----:B------:R-:W-:Y:S01]  /*3dc0*/  @!P3 IMAD R43, R43, R56, RZ ;  /* 0x000000382b2bb224 */ /* 0x000fe200078e02ff */
[----:B------:R-:W-:Y:S01]  /*3dd0*/  ISETP.LT.OR P5, PT, R70, 0x1, !P1 ;  /* 0x000000014600780c */ /* 0x000fe20004fa1670 */
[----:B------:R-:W-:Y:S01]  /*3de0*/  @!P6 STG.E.U8 desc[UR52][R6.64+0x21], R41 ;  /* 0x000021290600e986 */ /* 0x000fe2000c101134 */
[----:B------:R-:W-:-:S02]  /*3df0*/  ISETP.GE.AND P6, PT, R71, 0x31, PT ;  /* 0x000000314700780c */ /* 0x000fc40003fc6270 */
[C---:B------:R-:W-:Y:S01]  /*3e00*/  ISETP.LT.OR P0, PT, R70.reuse, 0x9, !P0 ;  /* 0x000000094600780c */ /* 0x040fe20004701670 */
[----:B------:R0:W-:Y:S01]  /*3e10*/  @!P2 STG.E.U8 desc[UR52][R4.64+0x20], R3 ;  /* 0x000020030400a986 */ /* 0x0001e2000c101134 */
[C---:B------:R-:W-:Y:S02]  /*3e20*/  ISETP.LT.OR P1, PT, R70.reuse, 0x9, !P1 ;  /* 0x000000094600780c */ /* 0x040fe40004f21670 */
[----:B------:R-:W-:Y:S01]  /*3e30*/  ISETP.LT.OR P2, PT, R70, 0x1, !P6 ;  /* 0x000000014600780c */ /* 0x000fe20007741670 */
[----:B------:R-:W-:Y:S01]  /*3e40*/  @!P3 STG.E.U8 desc[UR52][R4.64+0x21], R43 ;  /* 0x0000212b0400b986 */ /* 0x000fe2000c101134 */
[----:B------:R-:W-:Y:S01]  /*3e50*/  ISETP.GE.AND P3, PT, R71, 0x32, PT ;  /* 0x000000324700780c */ /* 0x000fe20003f66270 */
[-C--:B-1----:R-:W-:Y:S01]  /*3e60*/  @!P4 IMAD R9, R44, R56.reuse, RZ ;  /* 0x000000382c09c224 */ /* 0x082fe200078e02ff */
[----:B------:R-:W-:Y:S01]  /*3e70*/  ISETP.LT.OR P6, PT, R70, 0x9, !P6 ;  /* 0x000000094600780c */ /* 0x000fe200077c1670 */
[----:B------:R-:W-:-:S03]  /*3e80*/  @!P5 IMAD R45, R45, R56, RZ ;  /* 0x000000382d2dd224 */ /* 0x000fc600078e02ff */
[----:B------:R1:W-:Y:S01]  /*3e90*/  @!P4 STG.E.U8 desc[UR52][R6.64+0x28], R9 ;  /* 0x000028090600c986 */ /* 0x0003e2000c101134 */
[-C--:B0-----:R-:W-:Y:S01]  /*3ea0*/  @!P0 IMAD R3, R46, R56.reuse, RZ ;  /* 0x000000382e038224 */ /* 0x081fe200078e02ff */
[----:B------:R-:W-:Y:S01]  /*3eb0*/  ISETP.GE.AND P4, PT, R71, 0x3a, PT ;  /* 0x0000003a4700780c */ /* 0x000fe20003f86270 */
[-C--:B------:R-:W-:Y:S01]  /*3ec0*/  @!P1 IMAD R47, R47, R56.reuse, RZ ;  /* 0x000000382f2f9224 */ /* 0x080fe200078e02ff */
[----:B------:R-:W-:Y:S01]  /*3ed0*/  @!P5 STG.E.U8 desc[UR52][R6.64+0x29], R45 ;  /* 0x0000292d0600d986 */ /* 0x000fe2000c101134 */
[-C--:B------:R-:W-:Y:S01]  /*3ee0*/  @!P2 IMAD R11, R48, R56.reuse, RZ ;  /* 0x00000038300ba224 */ /* 0x080fe200078e02ff */
[----:B------:R-:W-:Y:S02]  /*3ef0*/  ISETP.GE.AND P5, PT, R71, 0x39, PT ;  /* 0x000000394700780c */ /* 0x000fe40003fa6270 */
[----:B------:R0:W-:Y:S01]  /*3f00*/  @!P0 STG.E.U8 desc[UR52][R4.64+0x28], R3 ;  /* 0x0000280304008986 */ /* 0x0001e2000c101134 */
[C---:B------:R-:W-:Y:S02]  /*3f10*/  ISETP.LT.OR P0, PT, R70.reuse, 0x1, !P3 ;  /* 0x000000014600780c */ /* 0x040fe40005f01670 */
[C---:B------:R-:W-:Y:S01]  /*3f20*/  ISETP.LT.OR P3, PT, R70.reuse, 0x9, !P3 ;  /* 0x000000094600780c */ /* 0x040fe20005f61670 */
[----:B------:R-:W-:Y:S01]  /*3f30*/  @!P1 STG.E.U8 desc[UR52][R4.64+0x29], R47 ;  /* 0x0000292f04009986 */ /* 0x000fe2000c101134 */
[----:B------:R-:W-:Y:S01]  /*3f40*/  ISETP.LT.OR P1, PT, R70, 0x1, !P5 ;  /* 0x000000014600780c */ /* 0x000fe20006f21670 */
[----:B-1----:R-:W-:Y:S01]  /*3f50*/  @!P6 IMAD R9, R50, R56, RZ ;  /* 0x000000383209e224 */ /* 0x002fe200078e02ff */
[C---:B------:R-:W-:Y:S01]  /*3f60*/  ISETP.LT.OR P5, PT, R70.reuse, 0x9, !P5 ;  /* 0x000000094600780c */ /* 0x040fe20006fa1670 */
[----:B------:R1:W-:Y:S01]  /*3f70*/  @!P2 STG.E.U8 desc[UR52][R6.64+0x30], R11 ;  /* 0x0000300b0600a986 */ /* 0x0003e2000c101134 */
[----:B------:R-:W-:-:S02]  /*3f80*/  ISETP.LT.OR P2, PT, R70, 0x1, !P4 ;  /* 0x000000014600780c */ /* 0x000fc40006741670 */
[----:B------:R-:W-:-:S03]  /*3f90*/  ISETP.LT.OR P4, PT, R70, 0x9, !P4 ;  /* 0x000000094600780c */ /* 0x000fc60006781670 */
[-C--:B------:R-:W-:Y:S02]  /*3fa0*/  @!P0 IMAD R49, R49, R56.reuse, RZ ;  /* 0x0000003831318224 */ /* 0x080fe400078e02ff */
[-C--:B------:R-:W-:Y:S02]  /*3fb0*/  @!P3 IMAD R51, R51, R56.reuse, RZ ;  /* 0x000000383333b224 */ /* 0x080fe400078e02ff */
[-C--:B0-----:R-:W-:Y:S01]  /*3fc0*/  @!P1 IMAD R3, R52, R56.reuse, RZ ;  /* 0x0000003834039224 */ /* 0x081fe200078e02ff */
[----:B------:R0:W-:Y:S01]  /*3fd0*/  @!P0 STG.E.U8 desc[UR52][R6.64+0x31], R49 ;  /* 0x0000313106008986 */ /* 0x0001e2000c101134 */
[-C--:B-1----:R-:W-:Y:S02]  /*3fe0*/  @!P5 IMAD R11, R54, R56.reuse, RZ ;  /* 0x00000038360bd224 */ /* 0x082fe400078e02ff */
[-C--:B------:R-:W-:Y:S01]  /*3ff0*/  @!P2 IMAD R53, R53, R56.reuse, RZ ;  /* 0x000000383535a224 */ /* 0x080fe200078e02ff */
[----:B------:R0:W-:Y:S01]  /*4000*/  @!P6 STG.E.U8 desc[UR52][R4.64+0x30], R9 ;  /* 0x000030090400e986 */ /* 0x0001e2000c101134 */
[----:B------:R-:W-:-:S03]  /*4010*/  @!P4 IMAD R55, R55, R56, RZ ;  /* 0x000000383737c224 */ /* 0x000fc600078e02ff */
[----:B------:R0:W-:Y:S04]  /*4020*/  @!P3 STG.E.U8 desc[UR52][R4.64+0x31], R51 ;  /* 0x000031330400b986 */ /* 0x0001e8000c101134 */
[----:B------:R0:W-:Y:S04]  /*4030*/  @!P1 STG.E.U8 desc[UR52][R6.64+0x38], R3 ;  /* 0x0000380306009986 */ /* 0x0001e8000c101134 */
[----:B------:R0:W-:Y:S04]  /*4040*/  @!P2 STG.E.U8 desc[UR52][R6.64+0x39], R53 ;  /* 0x000039350600a986 */ /* 0x0001e8000c101134 */
[----:B------:R0:W-:Y:S04]  /*4050*/  @!P5 STG.E.U8 desc[UR52][R4.64+0x38], R11 ;  /* 0x0000380b0400d986 */ /* 0x0001e8000c101134 */
[----:B------:R0:W-:Y:S02]  /*4060*/  @!P4 STG.E.U8 desc[UR52][R4.64+0x39], R55 ;  /* 0x000039370400c986 */ /* 0x0001e4000c101134 */
.L_x_101:
[----:B------:R-:W-:Y:S05]  /*4070*/  BSYNC B0 ;  /* 0x0000000000007941 */ /* 0x000fea0003800000 */
.L_x_35:
[----:B------:R-:W-:Y:S01]  /*4080*/  IMAD.U32 R2, RZ, RZ, UR50 ;  /* 0x00000032ff027e24 */ /* 0x000fe2000f8e00ff */
[----:B------:R-:W-:Y:S01]  /*4090*/  ULDC.64 UR4, c[0x0][0x650] ;  /* 0x0001940000047ab9 */ /* 0x000fe20000000a00 */
[----:B------:R-:W-:Y:S01]  /*40a0*/  IMAD.U32 R0, RZ, RZ, UR37 ;  /* 0x00000025ff007e24 */ /* 0x000fe2000f8e00ff */
[----:B------:R1:W-:Y:S01]  /*40b0*/  SYNCS.ARRIVE.TRANS64.A1T0 RZ, [R64+UR44], RZ ;  /* 0x000000ff40ff79a7 */ /* 0x0003e2000810002c */
[----:B0-----:R-:W-:Y:S01]  /*40c0*/  IMAD.U32 R3, RZ, RZ, UR51 ;  /* 0x00000033ff037e24 */ /* 0x001fe2000f8e00ff */
[C---:B------:R-:W-:Y:S01]  /*40d0*/  LEA R16, P0, R2.reuse, R16, 0x1 ;  /* 0x0000001002107211 */ /* 0x040fe200078008ff */
[----:B------:R-:W-:Y:S02]  /*40e0*/  IMAD.MOV.U32 R19, RZ, RZ, -0x1 ;  /* 0xffffffffff137424 */ /* 0x000fe400078e00ff */
[----:B------:R-:W-:Y:S01]  /*40f0*/  IMAD.MOV.U32 R18, RZ, RZ, -0x1 ;  /* 0xffffffffff127424 */ /* 0x000fe200078e00ff */
[----:B------:R-:W-:Y:S01]  /*4100*/  LEA.HI.X R17, R2, R17, R0, 0x1, P0 ;  /* 0x0000001102117211 */ /* 0x000fe200000f0c00 */
[----:B------:R-:W-:Y:S01]  /*4110*/  IMAD.MOV.U32 R2, RZ, RZ, -0x1 ;  /* 0xffffffffff027424 */ /* 0x000fe200078e00ff */
[----:B------:R-:W-:-:S02]  /*4120*/  ISETP.GE.U32.AND P0, PT, R16, UR4, PT ;  /* 0x0000000410007c0c */ /* 0x000fc4000bf06070 */
[----:B------:R-:W-:Y:S02]  /*4130*/  PRMT R0, RZ, 0x7610, R0 ;  /* 0x00007610ff007816 */ /* 0x000fe40000000000 */
[----:B------:R-:W-:-:S13]  /*4140*/  ISETP.GE.U32.AND.EX P0, PT, R17, UR5, PT, P0 ;  /* 0x0000000511007c0c */ /* 0x000fda000bf06100 */
[----:B-1----:R-:W-:Y:S05]  /*4150*/  @P0 BRA `(.L_x_102) ;  /* 0x00000004008c0947 */ /* 0x002fea0003800000 */
[----:B------:R-:W0:Y:S01]  /*4160*/  S2UR UR6, SR_CTAID.X ;  /* 0x00000000000679c3 */ /* 0x000e220000002500 */
[----:B------:R-:W-:Y:S01]  /*4170*/  ULDC.64 UR4, c[0x0][0x628] ;  /* 0x00018a0000047ab9 */ /* 0x000fe20000000a00 */
[----:B------:R-:W-:Y:S01]  /*4180*/  ULDC UR7, c[0x0][0x150] ;  /* 0x0000540000077ab9 */ /* 0x000fe20000000800 */
[----:B------:R-:W-:Y:S01]  /*4190*/  ISETP.NE.U32.AND P0, PT, RZ, UR4, PT ;  /* 0x00000004ff007c0c */ /* 0x000fe2000bf05070 */
[----:B------:R-:W-:Y:S01]  /*41a0*/  ULDC UR15, c[0x0][0x630] ;  /* 0x00018c00000f7ab9 */ /* 0x000fe20000000800 */
[C---:B------:R-:W-:Y:S01]  /*41b0*/  R2UR UR16, R16.reuse ;  /* 0x00000000101072ca */ /* 0x040fe200000e0000 */
[----:B------:R-:W-:Y:S01]  /*41c0*/  ULDC UR18, c[0x0][0x154] ;  /* 0x0000550000127ab9 */ /* 0x000fe20000000800 */
[----:B------:R-:W-:Y:S01]  /*41d0*/  ISETP.NE.AND.EX P0, PT, RZ, UR5, PT, P0 ;  /* 0x00000005ff007c0c */ /* 0x000fe2000bf05300 */
[----:B------:R-:W1:Y:S01]  /*41e0*/  S2UR UR21, SR_CTAID.Y ;  /* 0x00000000001579c3 */ /* 0x000e620000002600 */
[----:B------:R-:W-:Y:S02]  /*41f0*/  R2UR UR17, R17 ;  /* 0x00000000111172ca */ /* 0x000fe400000e0000 */
[----:B------:R-:W-:-:S02]  /*4200*/  R2UR UR12, R16 ;  /* 0x00000000100c72ca */ /* 0x000fc400000e0000 */
[----:B------:R-:W-:Y:S02]  /*4210*/  R2UR UR13, R17 ;  /* 0x00000000110d72ca */ /* 0x000fe400000e0000 */
[----:B0-----:R-:W-:-:S05]  /*4220*/  I2FP.F32.U32 R0, UR6 ;  /* 0x0000000600007c45 */ /* 0x001fca0008201000 */
[----:B------:R-:W-:-:S04]  /*4230*/  FMUL R0, R0, UR7 ;  /* 0x0000000700007c20 */ /* 0x000fc80008400000 */
[----:B------:R0:W0:Y:S01]  /*4240*/  F2I.U32.TRUNC.NTZ R2, R0 ;  /* 0x0000000000027305 */ /* 0x000022000020f000 */
[----:B-1----:R-:W-:Y:S05]  /*4250*/  @!P0 BRA `(.L_x_103) ;  /* 0x0000000000308947 */ /* 0x002fea0003800000 */
        /* <DEDUP_REMOVED lines=12> */
.L_x_103:
[----:B------:R-:W-:Y:S01]  /*4320*/  USHF.R.U64 UR8, UR12, UR15, UR13 ;  /* 0x0000000f0c087299 */ /* 0x000fe2000800120d */
[----:B0-----:R-:W-:Y:S01]  /*4330*/  I2FP.F32.U32 R0, UR21 ;  /* 0x0000001500007c45 */ /* 0x001fe20008201000 */
[----:B------:R-:W-:Y:S02]  /*4340*/  USHF.R.U32.HI UR4, URZ, UR15, UR13 ;  /* 0x0000000f3f047299 */ /* 0x000fe4000801160d */
[----:B------:R-:W-:Y:S02]  /*4350*/  UIADD3 UR7, UP0, URZ, -UR8, URZ ;  /* 0x800000083f077290 */ /* 0x000fe4000ff1e03f */
[----:B------:R-:W-:Y:S01]  /*4360*/  FMUL R0, R0, UR18 ;  /* 0x0000001200007c20 */ /* 0x000fe20008400000 */
[----:B------:R-:W-:Y:S01]  /*4370*/  ULDC.64 UR12, c[0x0][0x620] ;  /* 0x00018800000c7ab9 */ /* 0x000fe20000000a00 */
[----:B------:R-:W-:Y:S01]  /*4380*/  UIADD3.X UR4, URZ, ~UR4, URZ, UP0, !UPT ;  /* 0x800000043f047290 */ /* 0x000fe200087fe43f */
[----:B------:R-:W-:Y:S01]  /*4390*/  UMOV UR10, UR16 ;  /* 0x00000010000a7c82 */ /* 0x000fe20008000000 */
[----:B------:R-:W-:-:S02]  /*43a0*/  UMOV UR11, UR17 ;  /* 0x00000011000b7c82 */ /* 0x000fc40008000000 */
[----:B------:R-:W0:Y:S01]  /*43b0*/  F2I.U32.TRUNC.NTZ R0, R0 ;  /* 0x0000000000007305 */ /* 0x000e22000020f000 */
[----:B------:R-:W-:Y:S01]  /*43c0*/  UIMAD UR4, UR4, UR12, URZ ;  /* 0x0000000c040472a4 */ /* 0x000fe2000f8e023f */
[----:B------:R-:W-:Y:S01]  /*43d0*/  R2UR UR17, R2 ;  /* 0x00000000021172ca */ /* 0x000fe200000e0000 */
[----:B------:R-:W-:Y:S02]  /*43e0*/  UIMAD.WIDE.U32 UR10, UR7, UR12, UR10 ;  /* 0x0000000c070a72a5 */ /* 0x000fe4000f8e000a */
[----:B------:R-:W-:Y:S01]  /*43f0*/  UIMAD UR7, UR7, UR13, UR4 ;  /* 0x0000000d070772a4 */ /* 0x000fe2000f8e0204 */
[----:B------:R-:W-:Y:S01]  /*4400*/  ULDC UR23, c[0x0][0x658] ;  /* 0x0001960000177ab9 */ /* 0x000fe20000000800 */
[----:B------:R-:W-:Y:S02]  /*4410*/  UMOV UR15, 0xffffffff ;  /* 0xffffffff000f7882 */ /* 0x000fe40000000000 */
[----:B------:R-:W-:Y:S01]  /*4420*/  UIADD3 UR7, UR11, UR7, URZ ;  /* 0x000000070b077290 */ /* 0x000fe2000fffe03f */
[----:B------:R-:W-:Y:S01]  /*4430*/  ULDC UR12, c[0x0][0x618] ;  /* 0x00018600000c7ab9 */ /* 0x000fe20000000800 */
[----:B------:R-:W-:Y:S01]  /*4440*/  ULDC.64 UR4, c[0x0][0x640] ;  /* 0x0001900000047ab9 */ /* 0x000fe20000000a00 */
[----:B------:R-:W-:Y:S01]  /*4450*/  USHF.L.U32 UR19, UR15, UR23, URZ ;  /* 0x000000170f137299 */ /* 0x000fe2000800063f */
[----:B------:R-:W-:Y:S01]  /*4460*/  ISETP.NE.U32.AND P0, PT, RZ, UR4, PT ;  /* 0x00000004ff007c0c */ /* 0x000fe2000bf05070 */
[----:B------:R-:W-:Y:S01]  /*4470*/  USHF.R.U64 UR15, UR10, UR12, UR7 ;  /* 0x0000000c0a0f7299 */ /* 0x000fe20008001207 */
[----:B0-----:R-:W-:Y:S01]  /*4480*/  R2UR UR13, R0 ;  /* 0x00000000000d72ca */ /* 0x001fe200000e0000 */
[----:B------:R-:W-:Y:S01]  /*4490*/  USHF.R.U32.HI UR7, URZ, UR12, UR7 ;  /* 0x0000000c3f077299 */ /* 0x000fe20008011607 */
[----:B------:R-:W-:Y:S01]  /*44a0*/  ISETP.NE.AND.EX P0, PT, RZ, UR5, PT, P0 ;  /* 0x00000005ff007c0c */ /* 0x000fe2000bf05300 */
[----:B------:R-:W-:Y:S01]  /*44b0*/  ULDC UR22, c[0x0][0x608] ;  /* 0x0001820000167ab9 */ /* 0x000fe20000000800 */
[----:B------:R-:W-:-:S02]  /*44c0*/  UIADD3 UR10, -UR17, URZ, URZ ;  /* 0x0000003f110a7290 */ /* 0x000fc4000fffe13f */
[----:B------:R-:W-:Y:S02]  /*44d0*/  USHF.R.U64 UR18, UR15, UR22, UR7 ;  /* 0x000000160f127299 */ /* 0x000fe40008001207 */
[----:B------:R-:W-:Y:S01]  /*44e0*/  USHF.R.U32.HI UR7, URZ, UR22, UR7 ;  /* 0x000000163f077299 */ /* 0x000fe20008011607 */
[----:B------:R-:W-:Y:S01]  /*44f0*/  UMOV UR16, 0x1 ;  /* 0x0000000100107882 */ /* 0x000fe20000000000 */
[----:B------:R-:W-:Y:S02]  /*4500*/  ULDC UR20, c[0x0][0x144] ;  /* 0x0000510000147ab9 */ /* 0x000fe40000000800 */
[----:B------:R-:W-:Y:S01]  /*4510*/  USHF.R.U64 UR17, UR18, UR23, UR7 ;  /* 0x0000001712117299 */ /* 0x000fe20008001207 */
[----:B------:R-:W-:Y:S01]  /*4520*/  ULDC UR9, c[0x0][0x600] ;  /* 0x0001800000097ab9 */ /* 0x000fe20000000800 */
[----:B------:R-:W-:Y:S02]  /*4530*/  UIADD3 UR22, -UR13, URZ, URZ ;  /* 0x0000003f0d167290 */ /* 0x000fe4000fffe13f */
[----:B------:R-:W-:-:S02]  /*4540*/  USHF.L.U32 UR16, UR16, UR23, URZ ;  /* 0x0000001710107299 */ /* 0x000fc4000800063f */
[----:B------:R-:W-:Y:S02]  /*4550*/  USHF.R.U32.HI UR13, URZ, UR23, UR7 ;  /* 0x000000173f0d7299 */ /* 0x000fe40008011607 */
[----:B------:R-:W-:Y:S02]  /*4560*/  UIADD3 UR14, UR9, -0x1, URZ ;  /* 0xffffffff090e7890 */ /* 0x000fe4000fffe03f */
[----:B------:R-:W-:Y:S02]  /*4570*/  ULOP3.LUT UR19, URZ, UR19, URZ, 0x33, !UPT ;  /* 0x000000133f137292 */ /* 0x000fe4000f8e333f */
[----:B------:R-:W-:Y:S01]  /*4580*/  UIMAD UR23, UR20, UR10, UR6 ;  /* 0x0000000a141772a4 */ /* 0x000fe2000f8e0206 */
[----:B------:R-:W-:Y:S01]  /*4590*/  ULDC UR26, c[0x0][0x148] ;  /* 0x00005200001a7ab9 */ /* 0x000fe20000000800 */
[----:B------:R-:W-:Y:S01]  /*45a0*/  ULDC UR24, c[0x0][0x648] ;  /* 0x0001920000187ab9 */ /* 0x000fe20000000800 */
[----:B------:R-:W-:Y:S01]  /*45b0*/  ULDC UR25, c[0x0][0x638] ;  /* 0x00018e0000197ab9 */ /* 0x000fe20000000800 */
        /* <DEDUP_REMOVED lines=12> */
.L_x_104:
[----:B------:R-:W-:Y:S01]  /*4680*/  UISETP.NE.AND UP0, UPT, UR38, URZ, UPT ;  /* 0x0000003f2600728c */ /* 0x000fe2000bf05270 */
[----:B------:R-:W-:Y:S01]  /*4690*/  IMAD.MOV.U32 R0, RZ, RZ, 0x1 ;  /* 0x00000001ff007424 */ /* 0x000fe200078e00ff */
[----:B------:R-:W-:Y:S01]  /*46a0*/  USHF.R.U64 UR4, UR12, UR24, UR13 ;  /* 0x000000180c047299 */ /* 0x000fe2000800120d */
[----:B------:R-:W-:Y:S01]  /*46b0*/  IMAD.U32 R2, RZ, RZ, UR8 ;  /* 0x00000008ff027e24 */ /* 0x000fe2000f8e00ff */
[----:B------:R-:W-:Y:S02]  /*46c0*/  ULOP3.LUT UR19, UR18, UR19, URZ, 0xc0, !UPT ;  /* 0x0000001312137292 */ /* 0x000fe4000f8ec03f */
[----:B------:R-:W-:Y:S02]  /*46d0*/  UIADD3 UR5, -UR4, URZ, URZ ;  /* 0x0000003f04057290 */ /* 0x000fe4000fffe13f */
[----:B------:R-:W-:Y:S02]  /*46e0*/  ULOP3.LUT UR14, UR15, UR14, URZ, 0xc0, !UPT ;  /* 0x0000000e0f0e7292 */ /* 0x000fe4000f8ec03f */
[----:B------:R-:W-:-:S02]  /*46f0*/  UIMAD UR4, UR16, UR4, UR19 ;  /* 0x00000004100472a4 */ /* 0x000fc4000f8e0213 */
[----:B------:R-:W-:Y:S02]  /*4700*/  @UP0 UIMAD UR23, UR26, UR22, UR21 ;  /* 0x000000161a1702a4 */ /* 0x000fe4000f8e0215 */
[----:B------:R-:W-:-:S03]  /*4710*/  UIMAD UR17, UR5, UR25, UR17 ;  /* 0x00000019051172a4 */ /* 0x000fc6000f8e0211 */
[----:B------:R-:W-:Y:S01]  /*4720*/  ULDC UR5, c[0x0][0x610] ;  /* 0x0001840000057ab9 */ /* 0x000fe20000000800 */
[----:B------:R-:W-:Y:S02]  /*4730*/  UIMAD UR17, UR17, UR9, UR14 ;  /* 0x00000009111172a4 */ /* 0x000fe4000f8e020e */
[----:B------:R-:W-:-:S04]  /*4740*/  UIMAD UR4, UR4, UR5, UR23 ;  /* 0x00000005040472a4 */ /* 0x000fc8000f8e0217 */
[----:B------:R-:W-:Y:S02]  /*4750*/  USEL UR5, UR17, UR4, !UP0 ;  /* 0x0000000411057287 */ /* 0x000fe4000c000000 */
[----:B------:R-:W-:-:S04]  /*4760*/  USEL UR4, UR4, UR17, !UP0 ;  /* 0x0000001104047287 */ /* 0x000fc8000c000000 */
[----:B------:R-:W-:Y:S02]  /*4770*/  IMAD.U32 R18, RZ, RZ, UR5 ;  /* 0x00000005ff127e24 */ /* 0x000fe4000f8e00ff */
[----:B------:R-:W-:-:S07]  /*4780*/  IMAD.U32 R19, RZ, RZ, UR4 ;  /* 0x00000004ff137e24 */ /* 0x000fce000f8e00ff */
.L_x_102:
[----:B------:R-:W-:Y:S02]  /*4790*/  LOP3.LUT P0, RZ, R0, 0xff, RZ, 0xc0, !PT ;  /* 0x000000ff00ff7812 */ /* 0x000fe4000780c0ff */
[----:B------:R-:W-:-:S11]  /*47a0*/  LOP3.LUT R67, R67, 0x1, RZ, 0x3c, !PT ;  /* 0x0000000143437812 */ /* 0x000fd600078e3cff */
[----:B------:R-:W-:Y:S05]  /*47b0*/  @P0 BRA `(.L_x_105) ;  /* 0xffffffd000100947 */ /* 0x000fea000383ffff */
[----:B------:R-:W-:Y:S05]  /*47c0*/  EXIT ;  /* 0x000000000000794d */ /* 0x000fea0003800000 */
.L_x_16:
[----:B------:R-:W-:-:S08]  /*47d0*/  ISETP.NE.AND P0, PT, RZ, UR6, PT ;  /* 0x00000006ff007c0c */ /* 0x000fd0000bf05270 */
[----:B------:R-:W0:-:S00]  /*47e0*/  USETMAXREG.DEALLOC.CTAPOOL 0x28 ;  /* 0x00000028000079c8 */ /* 0x000e0000080e0500 */
[----:B------:R-:W-:Y:S05]  /*47f0*/  @P0 EXIT ;  /* 0x000000000000094d */ /* 0x000fea0003800000 */
[----:B0-----:R-:W-:Y:S01]  /*4800*/  LOP3.LUT P0, RZ, R4, 0xff, RZ, 0xc0, !PT ;  /* 0x000000ff04ff7812 */ /* 0x001fe2000780c0ff */
[----:B------:R-:W-:Y:S02]  /*4810*/  IMAD.MOV.U32 R9, RZ, RZ, 0x1 ;  /* 0x00000001ff097424 */ /* 0x000fe400078e00ff */
[----:B------:R-:W-:-:S10]  /*4820*/  IMAD.MOV.U32 R8, RZ, RZ, RZ ;  /* 0x000000ffff087224 */ /* 0x000fd400078e00ff */
[----:B------:R-:W-:Y:S05]  /*4830*/  @!P0 BRA `(.L_x_106) ;  /* 0x0000000c00748947 */ /* 0x000fea0003800000 */
[----:B------:R-:W0:Y:S01]  /*4840*/  S2UR UR8, SR_CgaCtaId ;  /* 0x00000000000879c3 */ /* 0x000e220000008800 */
[----:B------:R-:W-:Y:S01]  /*4850*/  UMOV UR10, 0x1 ;  /* 0x00000001000a7882 */ /* 0x000fe20000000000 */
[----:B------:R-:W-:Y:S01]  /*4860*/  LOP3.LUT P0, RZ, R0, 0x1f, RZ, 0xc0, !PT ;  /* 0x0000001f00ff7812 */ /* 0x000fe2000780c0ff */
[----:B------:R-:W-:Y:S01]  /*4870*/  ULDC UR5, c[0x0][0x658] ;  /* 0x0001960000057ab9 */ /* 0x000fe20000000800 */
[----:B------:R-:W-:Y:S01]  /*4880*/  UMOV UR9, 0xffffffff ;  /* 0xffffffff00097882 */ /* 0x000fe20000000000 */
[----:B------:R-:W-:Y:S01]  /*4890*/  BSSY B0, `(.L_x_106) ;  /* 0x00000d7000007945 */ /* 0x000fe20003800000 */
[----:B------:R-:W-:Y:S01]  /*48a0*/  USHF.L.U32 UR9, UR9, UR5, URZ ;  /* 0x0000000509097299 */ /* 0x000fe2000800063f */
[C---:B------:R-:W-:Y:S01]  /*48b0*/  ISETP.NE.AND P3, PT, R3.reuse, RZ, PT ;  /* 0x000000ff0300720c */ /* 0x040fe20003f65270 */
[----:B------:R-:W-:Y:S01]  /*48c0*/  IMAD.MOV.U32 R0, RZ, RZ, 0x1 ;  /* 0x00000001ff007424 */ /* 0x000fe200078e00ff */
[----:B------:R-:W-:Y:S01]  /*48d0*/  ISETP.NE.OR P0, PT, R3, RZ, !P0 ;  /* 0x000000ff0300720c */ /* 0x000fe20004705670 */
[----:B------:R-:W-:Y:S01]  /*48e0*/  IMAD.MOV.U32 R9, RZ, RZ, 0x1 ;  /* 0x00000001ff097424 */ /* 0x000fe200078e00ff */
[----:B------:R-:W-:Y:S01]  /*48f0*/  ULDC UR4, c[0x0][0x600] ;  /* 0x0001800000047ab9 */ /* 0x000fe20000000800 */
[----:B------:R-:W-:Y:S01]  /*4900*/  IMAD.MOV.U32 R8, RZ, RZ, RZ ;  /* 0x000000ffff087224 */ /* 0x000fe200078e00ff */
[----:B------:R-:W-:Y:S01]  /*4910*/  UMOV UR19, 0x5 ;  /* 0x0000000500137882 */ /* 0x000fe20000000000 */
[----:B------:R-:W-:-:S02]  /*4920*/  UIADD3 UR24, UR39, 0x1, URZ ;  /* 0x0000000127187890 */ /* 0x000fc4000fffe03f */
[----:B------:R-:W-:Y:S02]  /*4930*/  ULOP3.LUT UR25, UR36, 0x2, URZ, 0xfc, !UPT ;  /* 0x0000000224197892 */ /* 0x000fe4000f8efc3f */
[----:B------:R-:W-:Y:S02]  /*4940*/  UIADD3 UR4, UR4, -0x1, URZ ;  /* 0xffffffff04047890 */ /* 0x000fe4000fffe03f */
[----:B------:R-:W-:Y:S02]  /*4950*/  USHF.L.U32 UR5, UR10, UR5, URZ ;  /* 0x000000050a057299 */ /* 0x000fe4000800063f */
[----:B------:R-:W-:Y:S02]  /*4960*/  ULOP3.LUT UR16, URZ, UR9, URZ, 0x33, !UPT ;  /* 0x000000093f107292 */ /* 0x000fe4000f8e333f */
[----:B0-----:R-:W-:Y:S02]  /*4970*/  ULOP3.LUT UR6, UR8, 0x1, URZ, 0xc0, !UPT ;  /* 0x0000000108067892 */ /* 0x001fe4000f8ec03f */
[----:B------:R-:W-:-:S02]  /*4980*/  USHF.R.U32.HI UR26, URZ, 0x1, UR8 ;  /* 0x000000013f1a7899 */ /* 0x000fc40008011608 */
[----:B------:R-:W-:Y:S02]  /*4990*/  USHF.L.U32 UR13, UR8, 0x5, URZ ;  /* 0x00000005080d7899 */ /* 0x000fe4000800063f */
[----:B------:R-:W-:Y:S02]  /*49a0*/  USHF.L.U32 UR7, UR8, 0xc, URZ ;  /* 0x0000000c08077899 */ /* 0x000fe4000800063f */
[----:B------:R-:W-:Y:S02]  /*49b0*/  ULOP3.LUT UR8, UR8, 0xfffffffe, URZ, 0xc0, !UPT ;  /* 0xfffffffe08087892 */ /* 0x000fe4000f8ec03f */
[----:B------:R-:W-:Y:S02]  /*49c0*/  UISETP.GT.U32.AND UP0, UPT, UR6, 0xffff, UPT ;  /* 0x0000ffff0600788c */ /* 0x000fe4000bf04070 */
[----:B------:R-:W-:Y:S02]  /*49d0*/  USHF.L.U32 UR18, UR10, UR8, URZ ;  /* 0x000000080a127299 */ /* 0x000fe4000800063f */
[----:B------:R-:W-:-:S02]  /*49e0*/  ULOP3.LUT UR8, UR8, 0x1, URZ, 0xfc, !UPT ;  /* 0x0000000108087892 */ /* 0x000fc4000f8efc3f */
[----:B------:R-:W-:Y:S02]  /*49f0*/  USEL UR6, UR6, 0xffff, !UP0 ;  /* 0x0000ffff06067887 */ /* 0x000fe4000c000000 */
[----:B------:R-:W-:Y:S02]  /*4a00*/  ULOP3.LUT UR7, UR7, 0x1000, URZ, 0xc0, !UPT ;  /* 0x0000100007077892 */ /* 0x000fe4000f8ec03f */
[----:B------:R-:W-:Y:S02]  /*4a10*/  USHF.L.U32 UR8, UR10, UR8, URZ ;  /* 0x000000080a087299 */ /* 0x000fe4000800063f */
[----:B------:R-:W-:Y:S02]  /*4a20*/  ULOP3.LUT UR6, UR6, 0xffff, URZ, 0xc0, !UPT ;  /* 0x0000ffff06067892 */ /* 0x000fe4000f8ec03f */
[----:B------:R-:W-:Y:S02]  /*4a30*/  ULEA UR27, UR26, 0x180, 0xc ;  /* 0x000001801a1b7891 */ /* 0x000fe4000f8e603f */
[----:B------:R-:W-:-:S02]  /*4a40*/  ULOP3.LUT UR13, UR13, 0x20, URZ, 0xc0, !UPT ;  /* 0x000000200d0d7892 */ /* 0x000fc4000f8ec03f */
[----:B------:R-:W-:Y:S02]  /*4a50*/  ULOP3.LUT UR17, UR7, 0x8180, URZ, 0xfc, !UPT ;  /* 0x0000818007117892 */ /* 0x000fe4000f8efc3f */
[----:B------:R-:W-:Y:S02]  /*4a60*/  ULOP3.LUT UR18, UR18, UR8, URZ, 0xfc, !UPT ;  /* 0x0000000812127292 */ /* 0x000fe4000f8efc3f */
[----:B------:R-:W-:Y:S01]  /*4a70*/  USHF.L.U32 UR19, UR19, UR6, URZ ;  /* 0x0000000613137299 */ /* 0x000fe2000800063f */
[----:B------:R-:W-:-:S11]  /*4a80*/  ULDC.64 UR22, c[0x0][0x198] ;  /* 0x0000660000167ab9 */ /* 0x000fd60000000a00 */
.L_x_118:
[----:B------:R-:W-:-:S03]  /*4a90*/  UMOV UR6, 0xffffffff ;  /* 0xffffffff00067882 */ /* 0x000fc60000000000 */
[----:B-1----:R-:W-:Y:S05]  /*4aa0*/  BRA.DIV UR6, `(.L_x_107) ;  /* 0x0000000e06f07947 */ /* 0x002fea000b800000 */
[----:B------:R-:W-:-:S13]  /*4ab0*/  ELECT P6, URZ, PT ;  /* 0x00000000003f782f */ /* 0x000fda00038c0000 */
.L_x_131:
[----:B------:R-:W0:Y:S01]  /*4ac0*/  LDC R3, c[0x0][0x28c] ;  /* 0x0000a300ff037b82 */ /* 0x000e220000000800 */
[----:B------:R-:W-:Y:S01]  /*4ad0*/  BSSY B1, `(.L_x_108) ;  /* 0x000003b000017945 */ /* 0x000fe20003800000 */
[----:B0-----:R-:W-:-:S13]  /*4ae0*/  ISETP.LT.OR P6, PT, R3, 0x1, !P6 ;  /* 0x000000010300780c */ /* 0x001fda00077c1670 */
[----:B------:R-:W-:Y:S05]  /*4af0*/  @P6 BRA `(.L_x_109) ;  /* 0x0000000000e06947 */ /* 0x000fea0003800000 */
[----:B------:R-:W-:Y:S01]  /*4b00*/  LEA R19, R19, UR26, 0x1 ;  /* 0x0000001a13137c11 */ /* 0x000fe2000f8e08ff */
[----:B------:R-:W-:Y:S01]  /*4b10*/  IMAD.MOV.U32 R11, RZ, RZ, RZ ;  /* 0x000000ffff0b7224 */ /* 0x000fe200078e00ff */
[----:B------:R-:W-:Y:S01]  /*4b20*/  LEA R18, R18, UR13, 0x6 ;  /* 0x0000000d12127c11 */ /* 0x000fe2000f8e30ff */
[----:B------:R-:W-:Y:S02]  /*4b30*/  IMAD.U32 R12, RZ, RZ, UR24 ;  /* 0x00000018ff0c7e24 */ /* 0x000fe4000f8e00ff */
[----:B------:R-:W-:Y:S02]  /*4b40*/  IMAD.MOV.U32 R3, RZ, RZ, R9 ;  /* 0x000000ffff037224 */ /* 0x000fe400078e0009 */
[----:B------:R-:W-:Y:S02]  /*4b50*/  IMAD.MOV.U32 R4, RZ, RZ, R8 ;  /* 0x000000ffff047224 */ /* 0x000fe400078e0008 */
[----:B------:R-:W-:-:S07]  /*4b60*/  IMAD.SHL.U32 R19, R19, 0x20, RZ ;  /* 0x0000002013137824 */ /* 0x000fce00078e00ff */
.L_x_113:
[----:B------:R-:W0:Y:S01]  /*4b70*/  S2R R6, SR_CgaCtaId ;  /* 0x0000000000067919 */ /* 0x000e220000008800 */
[----:B-1----:R-:W-:-:S04]  /*4b80*/  MOV R5, 0x400 ;  /* 0x0000040000057802 */ /* 0x002fc80000000f00 */
[----:B0-----:R-:W-:Y:S02]  /*4b90*/  LEA R7, R6, R5, 0x18 ;  /* 0x0000000506077211 */ /* 0x001fe400078ec0ff */
[----:B------:R-:W-:Y:S01]  /*4ba0*/  SHF.L.U32 R5, R3, 0x1f, RZ ;  /* 0x0000001f03057819 */ /* 0x000fe200000006ff */
[----:B------:R-:W0:Y:S02]  /*4bb0*/  @!P3 LDC R6, c[0x0][0x500] ;  /* 0x00014000ff06bb82 */ /* 0x000e240000000800 */
[----:B------:R-:W-:-:S04]  /*4bc0*/  IMAD R10, R4, 0x8, R7 ;  /* 0x00000008040a7824 */ /* 0x000fc800078e0207 */
[----:B------:R-:W1:Y:S02]  /*4bd0*/  SYNCS.PHASECHK.TRANS64.TRYWAIT P1, [R10+URZ+0x20], R5 ;  /* 0x000020050a0075a7 */ /* 0x000e64000802017f */
[----:B-1----:R-:W-:Y:S05]  /*4be0*/  @!P1 BRA `(.L_x_110) ;  /* 0x0000000c00c09947 */ /* 0x002fea0003800000 */
.L_x_132:
[----:B------:R-:W-:Y:S01]  /*4bf0*/  UPRMT UR6, UR25, 0x9910, URZ ;  /* 0x0000991019067896 */ /* 0x000fe2000800003f */
[----:B0-----:R0:W-:Y:S03]  /*4c00*/  @!P3 SYNCS.ARRIVE.TRANS64 RZ, [R10+URZ], R6 ;  /* 0x000000060affb9a7 */ /* 0x0011e6000800003f */
[----:B------:R-:W-:-:S06]  /*4c10*/  UISETP.NE.AND UP0, UPT, UR6, 0x2, UPT ;  /* 0x000000020600788c */ /* 0x000fcc000bf05270 */
[----:B------:R-:W-:-:S13]  /*4c20*/  PLOP3.LUT P1, PT, PT, PT, UP0, 0x80, 0x0 ;  /* 0x000000000000781c */ /* 0x000fda0003f2f008 */
[----:B0-----:R-:W-:Y:S05]  /*4c30*/  @P1 BRA `(.L_x_111) ;  /* 0x0000000000041947 */ /* 0x001fea0003800000 */
[----:B------:R-:W-:Y:S01]  /*4c40*/  BPT.TRAP 0x1 ;  /* 0x000000040000795c */ /* 0x000fe20000300000 */
.L_x_111:
[----:B------:R-:W-:Y:S05]  /*4c50*/  @P0 BRA `(.L_x_112) ;  /* 0x0000000000040947 */ /* 0x000fea0003800000 */
[----:B------:R-:W-:Y:S01]  /*4c60*/  BPT.TRAP 0x1 ;  /* 0x000000040000795c */ /* 0x000fe20000300000 */
.L_x_112:
[----:B------:R-:W-:Y:S01]  /*4c70*/  R2UR UR11, R4 ;  /* 0x00000000040b72ca */ /* 0x000fe200000e0000 */
[----:B------:R-:W-:Y:S01]  /*4c80*/  VIADD R12, R12, 0xffffffff ;  /* 0xffffffff0c0c7836 */ /* 0x000fe20000000000 */
[----:B------:R-:W-:Y:S01]  /*4c90*/  R2UR UR21, R7 ;  /* 0x00000000071572ca */ /* 0x000fe200000e0000 */
[----:B------:R-:W-:Y:S01]  /*4ca0*/  UIADD3 UR6, UP0, UR22, 0xf0, URZ ;  /* 0x000000f016067890 */ /* 0x000fe2000ff1e03f */
[----:B------:R-:W-:Y:S01]  /*4cb0*/  R2UR UR30, R19 ;  /* 0x00000000131e72ca */ /* 0x000fe200000e0000 */
[----:B------:R-:W-:Y:S01]  /*4cc0*/  UIADD3 UR28, UP1, UR22, 0x1f0, URZ ;  /* 0x000001f0161c7890 */ /* 0x000fe2000ff3e03f */
[----:B------:R-:W-:Y:S01]  /*4cd0*/  R2UR UR9, R10 ;  /* 0x000000000a0972ca */ /* 0x000fe200000e0000 */
[----:B------:R-:W-:Y:S01]  /*4ce0*/  UPRMT UR20, URZ, 0x5410, UR19 ;  /* 0x000054103f147896 */ /* 0x000fe20008000013 */
[C---:B------:R-:W-:Y:S01]  /*4cf0*/  R2UR UR10, R11.reuse ;  /* 0x000000000b0a72ca */ /* 0x040fe200000e0000 */
[----:B------:R-:W-:Y:S01]  /*4d00*/  VIADD R4, R4, 0x1 ;  /* 0x0000000104047836 */ /* 0x000fe20000000000 */
[----:B------:R-:W-:Y:S01]  /*4d10*/  R2UR UR12, R2 ;  /* 0x00000000020c72ca */ /* 0x000fe200000e0000 */
[----:B------:R-:W-:Y:S01]  /*4d20*/  UPRMT UR32, URZ, 0x5410, UR18 ;  /* 0x000054103f207896 */ /* 0x000fe20008000012 */
[----:B------:R-:W-:Y:S01]  /*4d30*/  R2UR UR31, R18 ;  /* 0x00000000121f72ca */ /* 0x000fe200000e0000 */
[----:B------:R-:W-:Y:S01]  /*4d40*/  ULEA UR7, UR11, UR27, 0xd ;  /* 0x0000001b0b077291 */ /* 0x000fe2000f8e683f */
[----:B------:R-:W-:Y:S01]  /*4d50*/  ISETP.GT.AND P2, PT, R12, 0x1, PT ;  /* 0x000000010c00780c */ /* 0x000fe20003f44270 */
[----:B------:R-:W-:Y:S01]  /*4d60*/  ULEA UR11, UR11, UR17, 0xd ;  /* 0x000000110b0b7291 */ /* 0x000fe2000f8e683f */
[C---:B------:R-:W-:Y:S01]  /*4d70*/  ISETP.NE.AND P1, PT, R4.reuse, 0x4, PT ;  /* 0x000000040400780c */ /* 0x040fe20003f25270 */
[----:B------:R-:W-:Y:S01]  /*4d80*/  UIADD3 UR8, UR21, UR7, URZ ;  /* 0x0000000715087290 */ /* 0x000fe2000fffe03f */
[----:B------:R-:W-:Y:S01]  /*4d90*/  VIADD R11, R11, 0x80 ;  /* 0x000000800b0b7836 */ /* 0x000fe20000000000 */
[----:B------:R-:W-:Y:S01]  /*4da0*/  UIADD3.X UR7, URZ, UR23, URZ, UP0, !UPT ;  /* 0x000000173f077290 */ /* 0x000fe200087fe43f */
[----:B------:R-:W-:Y:S01]  /*4db0*/  SEL R6, RZ, 0x1, P1 ;  /* 0x00000001ff067807 */ /* 0x000fe20000800000 */
[----:B------:R-:W-:Y:S01]  /*4dc0*/  UIADD3 UR21, UR21, UR11, URZ ;  /* 0x0000000b15157290 */ /* 0x000fe2000fffe03f */
[----:B------:R-:W-:Y:S01]  /*4dd0*/  SEL R4, R4, RZ, P1 ;  /* 0x000000ff04047207 */ /* 0x000fe20000800000 */
[----:B------:R-:W-:Y:S01]  /*4de0*/  UIADD3.X UR29, URZ, UR23, URZ, UP1, !UPT ;  /* 0x000000173f1d7290 */ /* 0x000fe20008ffe43f */
[----:B------:R-:W-:Y:S01]  /*4df0*/  LOP3.LUT R3, R3, R6, RZ, 0x3c, !PT ;  /* 0x0000000603037212 */ /* 0x000fe200078e3cff */
[----:B------:R-:W-:Y:S01]  /*4e00*/  UMOV UR14, 0x0 ;  /* 0x00000000000e7882 */ /* 0x000fe20000000000 */
[----:B------:R-:W-:Y:S01]  /*4e10*/  UMOV UR15, 0x10000000 ;  /* 0x10000000000f7882 */ /* 0x000fe20000000000 */
[----:B------:R-:W-:-:S02]  /*4e20*/  UMOV UR11, UR30 ;  /* 0x0000001e000b7c82 */ /* 0x000fc40008000000 */
[----:B------:R0:W-:Y:S02]  /*4e30*/  UTMALDG.3D.MULTICAST [UR8], [UR6], UR20, desc[UR14] ;  /* 0x00000e08060073b4 */ /* 0x0001e40008011814 */
[----:B0-----:R-:W-:Y:S01]  /*4e40*/  UMOV UR8, UR21 ;  /* 0x0000001500087c82 */ /* 0x001fe20008000000 */
[----:B------:R-:W-:Y:S02]  /*4e50*/  UMOV UR11, UR31 ;  /* 0x0000001f000b7c82 */ /* 0x000fe40008000000 */
[----:B------:R0:W-:Y:S02]  /*4e60*/  UTMALDG.3D.MULTICAST [UR8], [UR28], UR32, desc[UR14] ;  /* 0x00000e081c0073b4 */ /* 0x0001e40008011820 */
[----:B0-----:R-:W-:Y:S05]  /*4e70*/  @P2 BRA `(.L_x_113) ;  /* 0xfffffffc003c2947 */ /* 0x001fea000383ffff */
.L_x_109:
[----:B------:R-:W-:Y:S05]  /*4e80*/  BSYNC B1 ;  /* 0x0000000000017941 */ /* 0x000fea0003800000 */
.L_x_108:
[----:B------:R-:W-:Y:S01]  /*4e90*/  LOP3.LUT P4, RZ, R0, 0xff, RZ, 0xc0, !PT ;  /* 0x000000ff00ff7812 */ /* 0x000fe2000788c0ff */
[----:B------:R-:W-:Y:S01]  /*4ea0*/  VIADD R8, R8, UR39 ;  /* 0x0000002708087c36 */ /* 0x000fe20008000000 */
[----:B------:R-:W-:Y:S01]  /*4eb0*/  ULDC.64 UR6, c[0x0][0x650] ;  /* 0x0001940000067ab9 */ /* 0x000fe20000000a00 */
[----:B------:R-:W-:Y:S01]  /*4ec0*/  BSSY B1, `(.L_x_114) ;  /* 0x0000071000017945 */ /* 0x000fe20003800000 */
[----:B------:R-:W-:Y:S02]  /*4ed0*/  IMAD.MOV.U32 R19, RZ, RZ, -0x1 ;  /* 0xffffffffff137424 */ /* 0x000fe400078e00ff */
[----:B------:R-:W-:Y:S01]  /*4ee0*/  SHF.R.U32.HI R0, RZ, 0x2, R8 ;  /* 0x00000002ff007819 */ /* 0x000fe20000011608 */
[----:B------:R-:W-:Y:S01]  /*4ef0*/  IMAD.MOV.U32 R18, RZ, RZ, -0x1 ;  /* 0xffffffffff127424 */ /* 0x000fe200078e00ff */
[----:B------:R-:W-:Y:S02]  /*4f00*/  ISETP.GT.U32.AND P1, PT, R8, 0x3, PT ;  /* 0x000000030800780c */ /* 0x000fe40003f24070 */
[----:B------:R-:W-:-:S02]  /*4f10*/  LOP3.LUT R0, R0, 0x1, RZ, 0xc0, !PT ;  /* 0x0000000100007812 */ /* 0x000fc400078ec0ff */
[----:B------:R-:W-:Y:S01]  /*4f20*/  LOP3.LUT R8, R8, 0x3, RZ, 0xc0, !PT ;  /* 0x0000000308087812 */ /* 0x000fe200078ec0ff */
[----:B------:R-:W0:Y:S01]  /*4f30*/  @P4 S2R R3, SR_CgaCtaId ;  /* 0x0000000000034919 */ /* 0x000e220000008800 */
[----:B------:R-:W-:Y:S02]  /*4f40*/  @P4 MOV R2, 0x400 ;  /* 0x0000040000024802 */ /* 0x000fe40000000f00 */
[----:B------:R-:W-:Y:S02]  /*4f50*/  ISETP.NE.U32.AND P2, PT, R0, 0x1, PT ;  /* 0x000000010000780c */ /* 0x000fe40003f45070 */
[----:B0-----:R-:W-:Y:S01]  /*4f60*/  @P4 LEA R2, R3, R2, 0x18 ;  /* 0x0000000203024211 */ /* 0x001fe200078ec0ff */
[----:B------:R-:W-:-:S03]  /*4f70*/  IMAD.U32 R3, RZ, RZ, UR39 ;  /* 0x00000027ff037e24 */ /* 0x000fc6000f8e00ff */
[----:B------:R0:W-:Y:S01]  /*4f80*/  @P4 SYNCS.ARRIVE.TRANS64.A1T0 RZ, [R2+URZ+0x78], RZ ;  /* 0x000078ff02ff49a7 */ /* 0x0001e2000810003f */
[----:B------:R-:W-:Y:S02]  /*4f90*/  IADD3 R16, P4, R16, UR50, RZ ;  /* 0x0000003210107c10 */ /* 0x000fe4000ff9e0ff */
[----:B------:R-:W-:Y:S02]  /*4fa0*/  ISETP.LT.U32.AND P1, PT, R3, 0x4, P1 ;  /* 0x000000040300780c */ /* 0x000fe40000f21070 */
[----:B------:R-:W-:Y:S02]  /*4fb0*/  IADD3.X R17, R17, UR37, RZ, P4, !PT ;  /* 0x0000002511117c10 */ /* 0x000fe4000a7fe4ff */
[----:B------:R-:W-:Y:S02]  /*4fc0*/  ISETP.GE.U32.AND P4, PT, R16, UR6, PT ;  /* 0x0000000610007c0c */ /* 0x000fe4000bf86070 */
[----:B------:R-:W-:Y:S02]  /*4fd0*/  SEL R0, RZ, 0x1, !P1 ;  /* 0x00000001ff007807 */ /* 0x000fe40004800000 */
[----:B------:R-:W-:-:S02]  /*4fe0*/  ISETP.GE.U32.AND.EX P1, PT, R17, UR7, PT, P4 ;  /* 0x0000000711007c0c */ /* 0x000fc4000bf26140 */
[----:B------:R-:W-:Y:S02]  /*4ff0*/  ISETP.GT.U32.AND P2, PT, R3, 0x3, !P2 ;  /* 0x000000030300780c */ /* 0x000fe40005744070 */
[----:B------:R-:W-:Y:S02]  /*5000*/  PRMT R3, RZ, 0x7610, R3 ;  /* 0x00007610ff037816 */ /* 0x000fe40000000003 */
[----:B0-----:R-:W-:-:S04]  /*5010*/  SEL R2, RZ, 0x1, !P2 ;  /* 0x00000001ff027807 */ /* 0x001fc80005000000 */
[--C-:B------:R-:W-:Y:S01]  /*5020*/  LOP3.LUT R9, R2, R9, R0.reuse, 0x96, !PT ;  /* 0x0000000902097212 */ /* 0x100fe200078e9600 */
[----:B------:R-:W-:Y:S01]  /*5030*/  IMAD.MOV.U32 R2, RZ, RZ, -0x1 ;  /* 0xffffffffff027424 */ /* 0x000fe200078e00ff */
[----:B------:R-:W-:Y:S01]  /*5040*/  PRMT R0, RZ, 0x7610, R0 ;  /* 0x00007610ff007816 */ /* 0x000fe20000000000 */
[----:B------:R-:W-:Y:S06]  /*5050*/  @P1 BRA `(.L_x_115) ;  /* 0x00000004005c1947 */ /* 0x000fec0003800000 */
[----:B------:R-:W0:Y:S01]  /*5060*/  S2UR UR6, SR_CTAID.X ;  /* 0x00000000000679c3 */ /* 0x000e220000002500 */
[----:B------:R-:W-:Y:S01]  /*5070*/  ULDC.64 UR8, c[0x0][0x628] ;  /* 0x00018a0000087ab9 */ /* 0x000fe20000000a00 */
[----:B------:R-:W-:Y:S01]  /*5080*/  ULDC UR7, c[0x0][0x150] ;  /* 0x0000540000077ab9 */ /* 0x000fe20000000800 */
[----:B------:R-:W-:Y:S01]  /*5090*/  ISETP.NE.U32.AND P1, PT, RZ, UR8, PT ;  /* 0x00000008ff007c0c */ /* 0x000fe2000bf25070 */
[----:B------:R-:W-:Y:S01]  /*50a0*/  ULDC UR10, c[0x0][0x630] ;  /* 0x00018c00000a7ab9 */ /* 0x000fe20000000800 */
[----:B------:R-:W-:Y:S01]  /*50b0*/  ULDC UR12, c[0x0][0x154] ;  /* 0x00005500000c7ab9 */ /* 0x000fe20000000800 */
[----:B------:R-:W-:Y:S01]  /*50c0*/  IMAD.MOV.U32 R2, RZ, RZ, R16 ;  /* 0x000000ffff027224 */ /* 0x000fe200078e0010 */
[----:B------:R-:W-:Y:S01]  /*50d0*/  ISETP.NE.AND.EX P1, PT, RZ, UR9, PT, P1 ;  /* 0x00000009ff007c0c */ /* 0x000fe2000bf25310 */
[----:B------:R-:W2:Y:S01]  /*50e0*/  S2UR UR11, SR_CTAID.Y ;  /* 0x00000000000b79c3 */ /* 0x000ea20000002600 */
[----:B0-----:R-:W-:-:S05]  /*50f0*/  I2FP.F32.U32 R3, UR6 ;  /* 0x0000000600037c45 */ /* 0x001fca0008201000 */
[----:B------:R-:W-:Y:S01]  /*5100*/  FMUL R12, R3, UR7 ;  /* 0x00000007030c7c20 */ /* 0x000fe20008400000 */
[----:B------:R-:W-:-:S05]  /*5110*/  IMAD.MOV.U32 R3, RZ, RZ, R17 ;  /* 0x000000ffff037224 */ /* 0x000fca00078e0011 */
[----:B------:R-:W-:Y:S05]  /*5120*/  @!P1 BRA `(.L_x_116) ;  /* 0x0000000000289947 */ /* 0x000fea0003800000 */
[----:B------:R-:W-:Y:S02]  /*5130*/  ULDC UR7, c[0x0][0x634] ;  /* 0x00018d0000077ab9 */ /* 0x000fe40000000800 */
[----:B------:R-:W-:-:S05]  /*5140*/  IADD3 R7, P1, R16, UR7, RZ ;  /* 0x0000000710077c10 */ /* 0x000fca000ff3e0ff */
[----:B------:R-:W-:-:S04]  /*5150*/  IMAD.X R11, RZ, RZ, R17, P1 ;  /* 0x000000ffff0b7224 */ /* 0x000fc800008e0611 */
[----:B-1----:R-:W-:-:S04]  /*5160*/  IMAD.WIDE.U32 R4, R11, UR8, RZ ;  /* 0x000000080b047c25 */ /* 0x002fc8000f8e00ff */
[----:B------:R-:W-:-:S04]  /*5170*/  IMAD.WIDE.U32 R4, P1, R7, UR9, R4 ;  /* 0x0000000907047c25 */ /* 0x000fc8000f820004 */
[----:B------:R-:W-:-:S04]  /*5180*/  IMAD.WIDE.U32 R6, R7, UR8, RZ ;  /* 0x0000000807067c25 */ /* 0x000fc8000f8e00ff */
[----:B------:R-:W-:Y:S01]  /*5190*/  IMAD.X R3, RZ, RZ, RZ, P1 ;  /* 0x000000ffff037224 */ /* 0x000fe200008e06ff */
[----:B------:R-:W-:Y:S01]  /*51a0*/  IADD3 RZ, P1, R7, R4, RZ ;  /* 0x0000000407ff7210 */ /* 0x000fe20007f3e0ff */
[----:B------:R-:W-:-:S04]  /*51b0*/  IMAD.MOV.U32 R2, RZ, RZ, R5 ;  /* 0x000000ffff027224 */ /* 0x000fc800078e0005 */
[----:B------:R-:W-:-:S08]  /*51c0*/  IMAD.WIDE.U32.X R2, R11, UR9, R2, P1 ;  /* 0x000000090b027c25 */ /* 0x000fd000088e0402 */
.L_x_116:
[--C-:B-1----:R-:W-:Y:S01]  /*51d0*/  SHF.R.U64 R10, R2, UR10, R3.reuse ;  /* 0x0000000a020a7c19 */ /* 0x102fe20008001203 */
[----:B------:R-:W0:Y:S01]  /*51e0*/  F2I.U32.TRUNC.NTZ R12, R12 ;  /* 0x0000000c000c7305 */ /* 0x000e22000020f000 */
[----:B------:R-:W-:Y:S01]  /*51f0*/  SHF.R.U32.HI R2, RZ, UR10, R3 ;  /* 0x0000000aff027c19 */ /* 0x000fe20008011603 */
[----:B------:R-:W-:Y:S01]  /*5200*/  ULDC.64 UR8, c[0x0][0x620] ;  /* 0x0001880000087ab9 */ /* 0x000fe20000000a00 */
[----:B------:R-:W-:Y:S01]  /*5210*/  IADD3 R5, P1, RZ, -R10, RZ ;  /* 0x8000000aff057210 */ /* 0x000fe20007f3e0ff */
[----:B------:R-:W-:Y:S01]  /*5220*/  ULDC.64 UR14, c[0x0][0x640] ;  /* 0x00019000000e7ab9 */ /* 0x000fe20000000a00 */
[----:B--2---:R-:W-:Y:S01]  /*5230*/  I2FP.F32.U32 R4, UR11 ;  /* 0x0000000b00047c45 */ /* 0x004fe20008201000 */
[----:B------:R-:W1:Y:S01]  /*5240*/  LDC R14, c[0x0][0x610] ;  /* 0x00018400ff0e7b82 */ /* 0x000e620000000800 */
[----:B------:R-:W-:Y:S01]  /*5250*/  ULDC UR10, c[0x0][0x658] ;  /* 0x00019600000a7ab9 */ /* 0x000fe20000000800 */
[----:B------:R-:W-:Y:S01]  /*5260*/  IMAD.X R2, RZ, RZ, ~R2, P1 ;  /* 0x000000ffff027224 */ /* 0x000fe200008e0e02 */
[----:B------:R-:W-:Y:S01]  /*5270*/  ISETP.NE.U32.AND P1, PT, RZ, UR14, PT ;  /* 0x0000000eff007c0c */ /* 0x000fe2000bf25070 */
[----:B------:R-:W-:Y:S01]  /*5280*/  FMUL R6, R4, UR12 ;  /* 0x0000000c04067c20 */ /* 0x000fe20008400000 */
[----:B------:R-:W-:Y:S01]  /*5290*/  ULDC UR12, c[0x0][0x648] ;  /* 0x00019200000c7ab9 */ /* 0x000fe20000000800 */
[----:B------:R-:W-:Y:S01]  /*52a0*/  IMAD R4, R2, UR8, RZ ;  /* 0x0000000802047c24 */ /* 0x000fe2000f8e02ff */
[----:B------:R-:W-:Y:S01]  /*52b0*/  ISETP.NE.AND.EX P1, PT, RZ, UR15, PT, P1 ;  /* 0x0000000fff007c0c */ /* 0x000fe2000bf25310 */
[C---:B------:R-:W-:Y:S01]  /*52c0*/  IMAD.WIDE.U32 R2, R5.reuse, UR8, R16 ;  /* 0x0000000805027c25 */ /* 0x040fe2000f8e0010 */
[----:B0-----:R-:W-:Y:S01]  /*52d0*/  R2UR UR7, R12 ;  /* 0x000000000c0772ca */ /* 0x001fe200000e0000 */
[----:B------:R-:W0:Y:S01]  /*52e0*/  F2I.U32.TRUNC.NTZ R6, R6 ;  /* 0x0000000600067305 */ /* 0x000e22000020f000 */
[----:B------:R-:W-:Y:S01]  /*52f0*/  ULDC UR8, c[0x0][0x618] ;  /* 0x0001860000087ab9 */ /* 0x000fe20000000800 */
[----:B------:R-:W-:-:S04]  /*5300*/  IMAD R5, R5, UR9, R4 ;  /* 0x0000000905057c24 */ /* 0x000fc8000f8e0204 */
[----:B------:R-:W-:-:S05]  /*5310*/  IMAD.IADD R3, R3, 0x1, R5 ;  /* 0x0000000103037824 */ /* 0x000fca00078e0205 */
[--C-:B------:R-:W-:Y:S02]  /*5320*/  SHF.R.U64 R12, R2, UR8, R3.reuse ;  /* 0x00000008020c7c19 */ /* 0x100fe40008001203 */
[----:B------:R-:W-:Y:S01]  /*5330*/  SHF.R.U32.HI R3, RZ, UR8, R3 ;  /* 0x00000008ff037c19 */ /* 0x000fe20008011603 */
[----:B------:R-:W-:Y:S01]  /*5340*/  ULDC UR8, c[0x0][0x608] ;  /* 0x0001820000087ab9 */ /* 0x000fe20000000800 */
[----:B0-----:R-:W-:Y:S02]  /*5350*/  R2UR UR9, R6 ;  /* 0x00000000060972ca */ /* 0x001fe400000e0000 */
[--C-:B------:R-:W-:Y:S02]  /*5360*/  SHF.R.U64 R13, R12, UR8, R3.reuse ;  /* 0x000000080c0d7c19 */ /* 0x100fe40008001203 */
[----:B------:R-:W-:Y:S01]  /*5370*/  SHF.R.U32.HI R2, RZ, UR8, R3 ;  /* 0x00000008ff027c19 */ /* 0x000fe20008011603 */
[----:B------:R-:W-:-:S03]  /*5380*/  UIADD3 UR8, -UR7, URZ, URZ ;  /* 0x0000003f07087290 */ /* 0x000fc6000fffe13f */
[--C-:B------:R-:W-:Y:S01]  /*5390*/  SHF.R.U64 R15, R13, UR10, R2.reuse ;  /* 0x0000000a0d0f7c19 */ /* 0x100fe20008001202 */
[----:B------:R-:W-:Y:S01]  /*53a0*/  ULDC UR7, c[0x0][0x144] ;  /* 0x0000510000077ab9 */ /* 0x000fe20000000800 */
[----:B------:R-:W-:-:S03]  /*53b0*/  SHF.R.U32.HI R3, RZ, UR10, R2 ;  /* 0x0000000aff037c19 */ /* 0x000fc60008011602 */
[----:B------:R-:W-:Y:S01]  /*53c0*/  IMAD.MOV.U32 R2, RZ, RZ, R15 ;  /* 0x000000ffff027224 */ /* 0x000fe200078e000f */
[----:B------:R-:W-:Y:S06]  /*53d0*/  @!P1 BRA `(.L_x_117) ;  /* 0x0000000000289947 */ /* 0x000fec0003800000 */
[----:B------:R-:W-:Y:S02]  /*53e0*/  ULDC UR10, c[0x0][0x64c] ;  /* 0x00019300000a7ab9 */ /* 0x000fe40000000800 */
[----:B------:R-:W-:-:S05]  /*53f0*/  IADD3 R7, P1, R15, UR10, RZ ;  /* 0x0000000a0f077c10 */ /* 0x000fca000ff3e0ff */
[----:B------:R-:W-:-:S04]  /*5400*/  IMAD.X R11, RZ, RZ, R3, P1 ;  /* 0x000000ffff0b7224 */ /* 0x000fc800008e0603 */
[----:B------:R-:W-:-:S04]  /*5410*/  IMAD.WIDE.U32 R4, R11, UR14, RZ ;  /* 0x0000000e0b047c25 */ /* 0x000fc8000f8e00ff */
[----:B------:R-:W-:-:S04]  /*5420*/  IMAD.WIDE.U32 R4, P1, R7, UR15, R4 ;  /* 0x0000000f07047c25 */ /* 0x000fc8000f820004 */
[----:B------:R-:W-:-:S04]  /*5430*/  IMAD.WIDE.U32 R6, R7, UR14, RZ ;  /* 0x0000000e07067c25 */ /* 0x000fc8000f8e00ff */
[----:B------:R-:W-:Y:S01]  /*5440*/  IMAD.X R3, RZ, RZ, RZ, P1 ;  /* 0x000000ffff037224 */ /* 0x000fe200008e06ff */
[----:B------:R-:W-:Y:S01]  /*5450*/  IADD3 RZ, P1, R7, R4, RZ ;  /* 0x0000000407ff7210 */ /* 0x000fe20007f3e0ff */
[----:B------:R-:W-:-:S04]  /*5460*/  IMAD.MOV.U32 R2, RZ, RZ, R5 ;  /* 0x000000ffff027224 */ /* 0x000fc800078e0005 */
[----:B------:R-:W-:-:S08]  /*5470*/  IMAD.WIDE.U32.X R2, R11, UR15, R2, P1 ;  /* 0x0000000f0b027c25 */ /* 0x000fd000088e0402 */
.L_x_117:
[----:B------:R-:W-:Y:S01]  /*5480*/  UISETP.NE.AND UP0, UPT, UR38, URZ, UPT ;  /* 0x0000003f2600728c */ /* 0x000fe2000bf05270 */
[----:B------:R-:W-:Y:S01]  /*5490*/  SHF.R.U64 R3, R2, UR12, R3 ;  /* 0x0000000c02037c19 */ /* 0x000fe20008001203 */
[----:B------:R-:W-:Y:S01]  /*54a0*/  UIADD3 UR9, -UR9, URZ, URZ ;  /* 0x0000003f09097290 */ /* 0x000fe2000fffe13f */
[----:B------:R-:W-:Y:S01]  /*54b0*/  LOP3.LUT R2, R13, UR16, RZ, 0xc0, !PT ;  /* 0x000000100d027c12 */ /* 0x000fe2000f8ec0ff */
[----:B------:R-:W-:Y:S02]  /*54c0*/  UIMAD UR6, UR7, UR8, UR6 ;  /* 0x00000008070672a4 */ /* 0x000fe4000f8e0206 */
[----:B------:R-:W-:Y:S01]  /*54d0*/  IMAD.MOV R4, RZ, RZ, -R3 ;  /* 0x000000ffff047224 */ /* 0x000fe200078e0a03 */
[----:B------:R-:W-:Y:S01]  /*54e0*/  ULDC UR7, c[0x0][0x148] ;  /* 0x0000520000077ab9 */ /* 0x000fe20000000800 */
[----:B------:R-:W-:Y:S01]  /*54f0*/  IMAD R19, R3, UR5, R2 ;  /* 0x0000000503137c24 */ /* 0x000fe2000f8e0202 */
[----:B------:R-:W-:Y:S02]  /*5500*/  LOP3.LUT R3, R12, UR4, RZ, 0xc0, !PT ;  /* 0x000000040c037c12 */ /* 0x000fe4000f8ec0ff */
[----:B------:R-:W-:Y:S01]  /*5510*/  @UP0 UIMAD UR6, UR7, UR9, UR11 ;  /* 0x00000009070602a4 */ /* 0x000fe2000f8e020b */
[----:B------:R-:W-:-:S02]  /*5520*/  PLOP3.LUT P1, PT, PT, PT, UP0, 0x80, 0x0 ;  /* 0x000000000000781c */ /* 0x000fc40003f2f008 */
[----:B------:R-:W-:Y:S02]  /*5530*/  ULDC UR7, c[0x0][0x638] ;  /* 0x00018e0000077ab9 */ /* 0x000fe40000000800 */
[----:B------:R-:W-:Y:S02]  /*5540*/  IMAD R2, R4, UR7, R15 ;  /* 0x0000000704027c24 */ /* 0x000fe4000f8e020f */
[----:B-1----:R-:W-:Y:S01]  /*5550*/  IMAD R19, R19, R14, UR6 ;  /* 0x0000000613137e24 */ /* 0x002fe2000f8e020e */
[----:B------:R-:W-:Y:S01]  /*5560*/  ULDC UR6, c[0x0][0x600] ;  /* 0x0001800000067ab9 */ /* 0x000fe20000000800 */
[----:B------:R-:W-:Y:S02]  /*5570*/  IMAD.MOV.U32 R4, RZ, RZ, 0x1 ;  /* 0x00000001ff047424 */ /* 0x000fe400078e00ff */
[----:B------:R-:W-:-:S03]  /*5580*/  IMAD R2, R2, UR6, R3 ;  /* 0x0000000602027c24 */ /* 0x000fc6000f8e0203 */
[----:B------:R-:W-:Y:S02]  /*5590*/  PRMT R3, R4, 0x7610, R3 ;  /* 0x0000761004037816 */ /* 0x000fe40000000003 */
[----:B------:R-:W-:Y:S02]  /*55a0*/  SEL R18, R2, R19, !P1 ;  /* 0x0000001302127207 */ /* 0x000fe40004800000 */
[----:B------:R-:W-:Y:S01]  /*55b0*/  SEL R19, R19, R2, !P1 ;  /* 0x0000000213137207 */ /* 0x000fe20004800000 */
[----:B------:R-:W-:-:S07]  /*55c0*/  IMAD.MOV.U32 R2, RZ, RZ, R10 ;  /* 0x000000ffff027224 */ /* 0x000fce00078e000a */
.L_x_115:
[----:B------:R-:W-:Y:S05]  /*55d0*/  BSYNC B1 ;  /* 0x0000000000017941 */ /* 0x000fea0003800000 */
.L_x_114:
[----:B------:R-:W-:-:S13]  /*55e0*/  LOP3.LUT P1, RZ, R3, 0xff, RZ, 0xc0, !PT ;  /* 0x000000ff03ff7812 */ /* 0x000fda000782c0ff */
[----:B------:R-:W-:Y:S05]  /*55f0*/  @P1 BRA `(.L_x_118) ;  /* 0xfffffff400241947 */ /* 0x000fea000383ffff */
[----:B------:R-:W-:Y:S05]  /*5600*/  BSYNC B0 ;  /* 0x0000000000007941 */ /* 0x000fea0003800000 */
.L_x_106:
[----:B------:R-:W-:-:S03]  /*5610*/  UMOV UR6, 0xffffffff ;  /* 0xffffffff00067882 */ /* 0x000fc60000000000 */
[----:B------:R-:W-:Y:S05]  /*5620*/  BRA.DIV UR6, `(.L_x_119) ;  /* 0x0000000606447947 */ /* 0x000fea000b800000 */
[----:B------:R-:W-:-:S13]  /*5630*/  ELECT P6, URZ, PT ;  /* 0x00000000003f782f */ /* 0x000fda00038c0000 */
.L_x_135:
[----:B------:R-:W-:Y:S04]  /*5640*/  BSSY B0, `(.L_x_120) ;  /* 0x000002c000007945 */ /* 0x000fe80003800000 */
[----:B------:R-:W-:Y:S05]  /*5650*/  @!P6 BRA `(.L_x_121) ;  /* 0x0000000000a8e947 */ /* 0x000fea0003800000 */
[----:B------:R-:W-:-:S04]  /*5660*/  ULOP3.LUT UR6, UR36, 0x2, URZ, 0xfc, !UPT ;  /* 0x0000000224067892 */ /* 0x000fc8000f8efc3f */
[----:B------:R-:W-:-:S06]  /*5670*/  UISETP.NE.AND UP0, UPT, UR6, 0x3, UPT ;  /* 0x000000030600788c */ /* 0x000fcc000bf05270 */
[----:B------:R-:W-:-:S13]  /*5680*/  PLOP3.LUT P0, PT, PT, PT, UP0, 0x80, 0x0 ;  /* 0x000000000000781c */ /* 0x000fda0003f0f008 */
[----:B------:R-:W-:Y:S05]  /*5690*/  @!P0 BRA `(.L_x_122) ;  /* 0x0000000000048947 */ /* 0x000fea0003800000 */
[----:B------:R-:W-:Y:S01]  /*56a0*/  BPT.TRAP 0x1 ;  /* 0x000000040000795c */ /* 0x000fe20000300000 */
.L_x_122:
[----:B------:R-:W0:Y:S01]  /*56b0*/  S2R R3, SR_CgaCtaId ;  /* 0x0000000000037919 */ /* 0x000e220000008800 */
[----:B------:R-:W-:Y:S02]  /*56c0*/  MOV R0, 0x400 ;  /* 0x0000040000007802 */ /* 0x000fe40000000f00 */
[----:B------:R-:W-:Y:S02]  /*56d0*/  SHF.L.U32 R2, R9, 0x1f, RZ ;  /* 0x0000001f09027819 */ /* 0x000fe400000006ff */
[----:B0-----:R-:W-:-:S05]  /*56e0*/  LEA R3, R3, R0, 0x18 ;  /* 0x0000000003037211 */ /* 0x001fca00078ec0ff */
[----:B------:R-:W-:-:S04]  /*56f0*/  VIADD R3, R3, 0x20 ;  /* 0x0000002003037836 */ /* 0x000fc80000000000 */
[C---:B-1----:R-:W-:Y:S02]  /*5700*/  IMAD R5, R8.reuse, 0x8, R3 ;  /* 0x0000000808057824 */ /* 0x042fe400078e0203 */
[----:B------:R-:W-:Y:S02]  /*5710*/  VIADD R8, R8, 0x1 ;  /* 0x0000000108087836 */ /* 0x000fe40000000000 */
[----:B------:R-:W0:Y:S03]  /*5720*/  SYNCS.PHASECHK.TRANS64.TRYWAIT P0, [R5+URZ], R2 ;  /* 0x00000002050075a7 */ /* 0x000e26000800017f */
[----:B------:R-:W-:-:S04]  /*5730*/  ISETP.NE.AND P1, PT, R8, 0x4, PT ;  /* 0x000000040800780c */ /* 0x000fc80003f25270 */
[----:B------:R-:W-:Y:S02]  /*5740*/  SEL R0, RZ, 0x1, P1 ;  /* 0x00000001ff007807 */ /* 0x000fe40000800000 */
[----:B------:R-:W-:Y:S02]  /*5750*/  SEL R8, R8, RZ, P1 ;  /* 0x000000ff08087207 */ /* 0x000fe40000800000 */
[----:B------:R-:W-:-:S03]  /*5760*/  LOP3.LUT R9, R9, R0, RZ, 0x3c, !PT ;  /* 0x0000000009097212 */ /* 0x000fc600078e3cff */
[----:B------:R-:W-:Y:S01]  /*5770*/  IMAD R7, R8, 0x8, R3 ;  /* 0x0000000808077824 */ /* 0x000fe200078e0203 */
[----:B------:R-:W-:Y:S01]  /*5780*/  SHF.L.U32 R4, R9, 0x1f, RZ ;  /* 0x0000001f09047819 */ /* 0x000fe200000006ff */
[----:B0-----:R-:W-:Y:S06]  /*5790*/  @!P0 BRA `(.L_x_123) ;  /* 0x0000000400088947 */ /* 0x001fec0003800000 */
.L_x_136:
[----:B------:R-:W1:Y:S01]  /*57a0*/  SYNCS.PHASECHK.TRANS64.TRYWAIT P0, [R7+URZ], R4 ;  /* 0x00000004070075a7 */ /* 0x000e62000800017f */
[----:B------:R-:W-:-:S05]  /*57b0*/  VIADD R0, R8, 0x1 ;  /* 0x0000000108007836 */ /* 0x000fca0000000000 */
[----:B------:R-:W-:-:S04]  /*57c0*/  ISETP.NE.AND P1, PT, R0, 0x4, PT ;  /* 0x000000040000780c */ /* 0x000fc80003f25270 */
[----:B0-----:R-:W-:Y:S02]  /*57d0*/  SEL R2, RZ, 0x1, P1 ;  /* 0x00000001ff027807 */ /* 0x001fe40000800000 */
[----:B------:R-:W-:Y:S02]  /*57e0*/  SEL R0, R0, RZ, P1 ;  /* 0x000000ff00007207 */ /* 0x000fe40000800000 */
[----:B------:R-:W-:-:S03]  /*57f0*/  LOP3.LUT R9, R9, R2, RZ, 0x3c, !PT ;  /* 0x0000000209097212 */ /* 0x000fc600078e3cff */
[----:B------:R-:W-:Y:S01]  /*5800*/  IMAD R6, R0, 0x8, R3 ;  /* 0x0000000800067824 */ /* 0x000fe200078e0203 */
[----:B------:R-:W-:Y:S01]  /*5810*/  SHF.L.U32 R5, R9, 0x1f, RZ ;  /* 0x0000001f09057819 */ /* 0x000fe200000006ff */
[----:B-1----:R-:W-:Y:S06]  /*5820*/  @!P0 BRA `(.L_x_124) ;  /* 0x0000000000f88947 */ /* 0x002fec0003800000 */
.L_x_137:
[----:B------:R-:W1:Y:S01]  /*5830*/  SYNCS.PHASECHK.TRANS64.TRYWAIT P0, [R6+URZ], R5 ;  /* 0x00000005060075a7 */ /* 0x000e62000800017f */
[----:B------:R-:W-:-:S05]  /*5840*/  VIADD R0, R0, 0x1 ;  /* 0x0000000100007836 */ /* 0x000fca0000000000 */
[----:B------:R-:W-:-:S04]  /*5850*/  ISETP.NE.AND P1, PT, R0, 0x4, PT ;  /* 0x000000040000780c */ /* 0x000fc80003f25270 */
[----:B------:R-:W-:Y:S02]  /*5860*/  SEL R2, RZ, 0x1, P1 ;  /* 0x00000001ff027807 */ /* 0x000fe40000800000 */
[----:B------:R-:W-:Y:S02]  /*5870*/  SEL R0, R0, RZ, P1 ;  /* 0x000000ff00007207 */ /* 0x000fe40000800000 */
[----:B------:R-:W-:Y:S01]  /*5880*/  LOP3.LUT R2, R9, R2, RZ, 0x3c, !PT ;  /* 0x0000000209027212 */ /* 0x000fe200078e3cff */
[----:B-1----:R-:W-:Y:S06]  /*5890*/  @!P0 BRA `(.L_x_125) ;  /* 0x0000000000f08947 */ /* 0x002fec0003800000 */
.L_x_138:
[----:B------:R-:W-:Y:S01]  /*58a0*/  IMAD R3, R0, 0x8, R3 ;  /* 0x0000000800037824 */ /* 0x000fe200078e0203 */
[----:B------:R-:W-:-:S07]  /*58b0*/  SHF.L.U32 R0, R2, 0x1f, RZ ;  /* 0x0000001f02007819 */ /* 0x000fce00000006ff */
.L_x_126:
[----:B--2---:R2:W3:Y:S02]  /*58c0*/  SYNCS.PHASECHK.TRANS64.TRYWAIT P0, [R3+URZ], R0 ;  /* 0x00000000030075a7 */ /* 0x0044e4000800017f */
[----:B---3--:R-:W-:Y:S05]  /*58d0*/  @!P0 NANOSLEEP.SYNCS 0x989680 ;  /* 0x009896800000895d */ /* 0x008fea0003900000 */
[----:B------:R-:W3:Y:S02]  /*58e0*/  @!P0 SYNCS.PHASECHK.TRANS64 P0, [R3+URZ], R0 ;  /* 0x00000000030085a7 */ /* 0x000ee4000800007f */
[----:B---3--:R-:W-:Y:S05]  /*58f0*/  @!P0 BRA `(.L_x_126) ;  /* 0xfffffffc00f08947 */ /* 0x008fea000383ffff */
.L_x_121:
[----:B------:R-:W-:Y:S05]  /*5900*/  BSYNC B0 ;  /* 0x0000000000007941 */ /* 0x000fea0003800000 */
.L_x_120:
[----:B------:R-:W-:Y:S05]  /*5910*/  EXIT ;  /* 0x000000000000794d */ /* 0x000fea0003800000 */
.L_x_18:
[----:B0-----:R0:W1:Y:S02]  /*5920*/  SYNCS.PHASECHK.TRANS64.TRYWAIT P0, [R61+URZ], R0 ;  /* 0x000000003d0075a7 */ /* 0x001064000800017f */
[----:B-1----:R-:W-:Y:S05]  /*5930*/  @!P0 NANOSLEEP.SYNCS 0x989680 ;  /* 0x009896800000895d */ /* 0x002fea0003900000 */
[----:B------:R-:W1:Y:S02]  /*5940*/  @!P0 SYNCS.PHASECHK.TRANS64 P0, [R61+URZ], R0 ;  /* 0x000000003d0085a7 */ /* 0x000e64000800007f */
[----:B-1----:R-:W-:Y:S05]  /*5950*/  @!P0 BRA `(.L_x_18) ;  /* 0xfffffffc00f08947 */ /* 0x002fea000383ffff */
[----:B------:R-:W-:Y:S05]  /*5960*/  BRA `(.L_x_127) ;  /* 0xffffffbc00b87947 */ /* 0x000fea000383ffff */
.L_x_23:
[----:B-1----:R1:W2:Y:S02]  /*5970*/  SYNCS.PHASECHK.TRANS64.TRYWAIT P1, [R3+URZ], R0 ;  /* 0x00000000030075a7 */ /* 0x0022a4000802017f */
[----:B--2---:R-:W-:Y:S05]  /*5980*/  @!P1 NANOSLEEP.SYNCS 0x989680 ;  /* 0x009896800000995d */ /* 0x004fea0003900000 */
[----:B------:R-:W2:Y:S02]  /*5990*/  @!P1 SYNCS.PHASECHK.TRANS64 P1, [R3+URZ], R0 ;  /* 0x00000000030095a7 */ /* 0x000ea4000802007f */
[----:B--2---:R-:W-:Y:S05]  /*59a0*/  @!P1 BRA `(.L_x_23) ;  /* 0xfffffffc00f09947 */ /* 0x004fea000383ffff */
[----:B------:R-:W-:Y:S05]  /*59b0*/  BRA `(.L_x_22) ;  /* 0xffffffc000247947 */ /* 0x000fea000383ffff */
.L_x_28:
[----:B-1----:R-:W-:-:S04]  /*59c0*/  IMAD.U32 R5, RZ, RZ, UR4 ;  /* 0x00000004ff057e24 */ /* 0x002fc8000f8e00ff */
[----:B------:R1:W2:Y:S03]  /*59d0*/  SYNCS.PHASECHK.TRANS64.TRYWAIT P1, [R5+URZ], R4 ;  /* 0x00000004050075a7 */ /* 0x0002a6000802017f */
[----:B--2---:R-:W-:Y:S05]  /*59e0*/  @!P1 NANOSLEEP.SYNCS 0x989680 ;  /* 0x009896800000995d */ /* 0x004fea0003900000 */
[----:B------:R-:W2:Y:S02]  /*59f0*/  @!P1 SYNCS.PHASECHK.TRANS64 P1, [R5+URZ], R4 ;  /* 0x00000004050095a7 */ /* 0x000ea4000802007f */
[----:B--2---:R-:W-:Y:S05]  /*5a00*/  @!P1 BRA `(.L_x_28) ;  /* 0xfffffffc00ec9947 */ /* 0x004fea000383ffff */
[----:B------:R-:W-:Y:S05]  /*5a10*/  BRA `(.L_x_27) ;  /* 0xffffffc000dc7947 */ /* 0x000fea000383ffff */
.L_x_34:
[----:B0-----:R0:W1:Y:S02]  /*5a20*/  SYNCS.PHASECHK.TRANS64.TRYWAIT P0, [R61+URZ+0x10], R0 ;  /* 0x000010003d0075a7 */ /* 0x001064000800017f */
[----:B-1----:R-:W-:Y:S05]  /*5a30*/  @!P0 NANOSLEEP.SYNCS 0x989680 ;  /* 0x009896800000895d */ /* 0x002fea0003900000 */
[----:B------:R-:W1:Y:S02]  /*5a40*/  @!P0 SYNCS.PHASECHK.TRANS64 P0, [R61+URZ+0x10], R0 ;  /* 0x000010003d0085a7 */ /* 0x000e64000800007f */
[----:B-1----:R-:W-:Y:S05]  /*5a50*/  @!P0 BRA `(.L_x_34) ;  /* 0xfffffffc00f08947 */ /* 0x002fea000383ffff */
[----:B------:R-:W-:Y:S05]  /*5a60*/  BRA `(.L_x_128) ;  /* 0xffffffc8002c7947 */ /* 0x000fea000383ffff */
.L_x_107:
[----:B------:R-:W-:Y:S01]  /*5a70*/  BSSY B1, `(.L_x_129) ;  /* 0x0000006000017945 */ /* 0x000fe20003800000 */
[----:B------:R-:W-:-:S07]  /*5a80*/  IMAD.MOV.U32 R15, RZ, RZ, -0x1 ;  /* 0xffffffffff0f7424 */ /* 0x000fce00078e00ff */
[----:B-----5:R-:W-:Y:S05]  /*5a90*/  WARPSYNC.COLLECTIVE R15, `(.L_x_130) ;  /* 0x000000000f0c7348 */ /* 0x020fea0003c00000 */
[----:B------:R-:W-:Y:S02]  /*5aa0*/  ELECT P6, UR62, PT ;  /* 0x00000000003e782f */ /* 0x000fe400038c0000 */
[----:B------:R-:W-:Y:S01]  /*5ab0*/  MOV R14, UR62 ;  /* 0x0000003e000e7c02 */ /* 0x000fe20008000f00 */
[----:B-----5:R-:W-:Y:S10]  /*5ac0*/  ENDCOLLECTIVE ;  /* 0x000000000000791b */ /* 0x020ff40003800000 */
.L_x_130:
[----:B------:R-:W-:Y:S05]  /*5ad0*/  BSYNC B1 ;  /* 0x0000000000017941 */ /* 0x000fea0003800000 */
.L_x_129:
[----:B------:R-:W-:Y:S05]  /*5ae0*/  BRA `(.L_x_131) ;  /* 0xffffffec00f47947 */ /* 0x000fea000383ffff */
.L_x_110:
[----:B-1----:R1:W2:Y:S02]  /*5af0*/  SYNCS.PHASECHK.TRANS64.TRYWAIT P1, [R10+URZ+0x20], R5 ;  /* 0x000020050a0075a7 */ /* 0x0022a4000802017f */
[----:B--2---:R-:W-:Y:S05]  /*5b00*/  @!P1 NANOSLEEP.SYNCS 0x989680 ;  /* 0x009896800000995d */ /* 0x004fea0003900000 */
[----:B------:R-:W2:Y:S02]  /*5b10*/  @!P1 SYNCS.PHASECHK.TRANS64 P1, [R10+URZ+0x20], R5 ;  /* 0x000020050a0095a7 */ /* 0x000ea4000802007f */
[----:B--2---:R-:W-:Y:S05]  /*5b20*/  @!P1 BRA `(.L_x_110) ;  /* 0xfffffffc00f09947 */ /* 0x004fea000383ffff */
[----:B------:R-:W-:Y:S05]  /*5b30*/  BRA `(.L_x_132) ;  /* 0xfffffff0002c7947 */ /* 0x000fea000383ffff */
.L_x_119:
[----:B------:R-:W-:Y:S01]  /*5b40*/  BSSY B0, `(.L_x_133) ;  /* 0x0000006000007945 */ /* 0x000fe20003800000 */
[----:B------:R-:W-:-:S07]  /*5b50*/  IMAD.MOV.U32 R15, RZ, RZ, -0x1 ;  /* 0xffffffffff0f7424 */ /* 0x000fce00078e00ff */
[----:B-1---5:R-:W-:Y:S05]  /*5b60*/  WARPSYNC.COLLECTIVE R15, `(.L_x_134) ;  /* 0x000000000f0c7348 */ /* 0x022fea0003c00000 */
[----:B------:R-:W-:Y:S02]  /*5b70*/  ELECT P6, UR62, PT ;  /* 0x00000000003e782f */ /* 0x000fe400038c0000 */
[----:B------:R-:W-:Y:S01]  /*5b80*/  MOV R14, UR62 ;  /* 0x0000003e000e7c02 */ /* 0x000fe20008000f00 */
[----:B-1---5:R-:W-:Y:S10]  /*5b90*/  ENDCOLLECTIVE ;  /* 0x000000000000791b */ /* 0x022ff40003800000 */
.L_x_134:
[----:B------:R-:W-:Y:S05]  /*5ba0*/  BSYNC B0 ;  /* 0x0000000000007941 */ /* 0x000fea0003800000 */
.L_x_133:
[----:B------:R-:W-:Y:S05]  /*5bb0*/  BRA `(.L_x_135) ;  /* 0xfffffff800a07947 */ /* 0x000fea000383ffff */
.L_x_123:
[----:B0-----:R0:W1:Y:S02]  /*5bc0*/  SYNCS.PHASECHK.TRANS64.TRYWAIT P0, [R5+URZ], R2 ;  /* 0x00000002050075a7 */ /* 0x001064000800017f */
[----:B-1----:R-:W-:Y:S05]  /*5bd0*/  @!P0 NANOSLEEP.SYNCS 0x989680 ;  /* 0x009896800000895d */ /* 0x002fea0003900000 */
[----:B------:R-:W1:Y:S02]  /*5be0*/  @!P0 SYNCS.PHASECHK.TRANS64 P0, [R5+URZ], R2 ;  /* 0x00000002050085a7 */ /* 0x000e64000800007f */
[----:B-1----:R-:W-:Y:S05]  /*5bf0*/  @!P0 BRA `(.L_x_123) ;  /* 0xfffffffc00f08947 */ /* 0x002fea000383ffff */
[----:B------:R-:W-:Y:S05]  /*5c00*/  BRA `(.L_x_136) ;  /* 0xfffffff800e47947 */ /* 0x000fea000383ffff */
.L_x_124:
[----:B0-----:R0:W1:Y:S02]  /*5c10*/  SYNCS.PHASECHK.TRANS64.TRYWAIT P0, [R7+URZ], R4 ;  /* 0x00000004070075a7 */ /* 0x001064000800017f */
[----:B-1----:R-:W-:Y:S05]  /*5c20*/  @!P0 NANOSLEEP.SYNCS 0x989680 ;  /* 0x009896800000895d */ /* 0x002fea0003900000 */
[----:B------:R-:W1:Y:S02]  /*5c30*/  @!P0 SYNCS.PHASECHK.TRANS64 P0, [R7+URZ], R4 ;  /* 0x00000004070085a7 */ /* 0x000e64000800007f */
[----:B-1----:R-:W-:Y:S05]  /*5c40*/  @!P0 BRA `(.L_x_124) ;  /* 0xfffffffc00f08947 */ /* 0x002fea000383ffff */
[----:B------:R-:W-:Y:S05]  /*5c50*/  BRA `(.L_x_137) ;  /* 0xfffffff800f47947 */ /* 0x000fea000383ffff */
.L_x_125:
[----:B-1----:R1:W2:Y:S02]  /*5c60*/  SYNCS.PHASECHK.TRANS64.TRYWAIT P0, [R6+URZ], R5 ;  /* 0x00000005060075a7 */ /* 0x0022a4000800017f */
[----:B--2---:R-:W-:Y:S05]  /*5c70*/  @!P0 NANOSLEEP.SYNCS 0x989680 ;  /* 0x009896800000895d */ /* 0x004fea0003900000 */
[----:B------:R-:W2:Y:S02]  /*5c80*/  @!P0 SYNCS.PHASECHK.TRANS64 P0, [R6+URZ], R5 ;  /* 0x00000005060085a7 */ /* 0x000ea4000800007f */
[----:B--2---:R-:W-:Y:S05]  /*5c90*/  @!P0 BRA `(.L_x_125) ;  /* 0xfffffffc00f08947 */ /* 0x004fea000383ffff */
[----:B------:R-:W-:Y:S05]  /*5ca0*/  BRA `(.L_x_138) ;  /* 0xfffffff800fc7947 */ /* 0x000fea000383ffff */
.L_x_139:
[----:B------:R-:W-:-:S00]  /*5cb0*/  BRA `(.L_x_139) ;  /* 0xfffffffc00fc7947 */ /* 0x000fc0000383ffff */
[----:B------:R-:W-:-:S00]  /*5cc0*/  NOP ;  /* 0x0000000000007918 */ /* 0x000fc00000000000 */
        /* <DEDUP_REMOVED lines=11> */
.L_x_140:


//--------------------- .nv.global.init           --------------------------
	.section	.nv.global.init,"aw",@progbits
.nv.global.init:
	.type		$str$22,@object
	.size		$str$22,($str$23 - $str$22)
$str$22:
        /*0000*/ 	.byte	0x6b, 0x5f, 0x74, 0x69, 0x6c, 0x65, 0x5f, 0x63, 0x6f, 0x75, 0x6e, 0x74, 0x20, 0x3e, 0x3d, 0x20
        /*0010*/ 	.byte	0x31, 0x00
	.type		$str$23,@object
	.size		$str$23,(__unnamed_1 - $str$23)
$str$23:
        /*0012*/ 	.byte	0x2f, 0x74, 0x6d, 0x70, 0x2f, 0x63, 0x75, 0x74, 0x6c, 0x61, 0x73, 0x73, 0x5f, 0x73, 0x77, 0x65
        /*0022*/ 	.byte	0x65, 0x70, 0x5f, 0x73, 0x72, 0x63, 0x2f, 0x69, 0x6e, 0x63, 0x6c, 0x75, 0x64, 0x65, 0x2f, 0x63
        /*0032*/ 	.byte	0x75, 0x74, 0x6c, 0x61, 0x73, 0x73, 0x2f, 0x67, 0x65, 0x6d, 0x6d, 0x2f, 0x63, 0x6f, 0x6c, 0x6c
        /*0042*/ 	.byte	0x65, 0x63, 0x74, 0x69, 0x76, 0x65, 0x2f, 0x73, 0x6d, 0x39, 0x30, 0x5f, 0x6d, 0x6d, 0x61, 0x5f
        /*0052*/ 	.byte	0x74, 0x6d, 0x61, 0x5f, 0x67, 0x6d, 0x6d, 0x61, 0x5f, 0x73, 0x73, 0x5f, 0x77, 0x61, 0x72, 0x70
        /*0062*/ 	.byte	0x73, 0x70, 0x65, 0x63, 0x69, 0x61, 0x6c, 0x69, 0x7a, 0x65, 0x64, 0x2e, 0x68, 0x70, 0x70, 0x00
	.type		__unnamed_1,@object
	.size		__unnamed_1,(.L_0 - __unnamed_1)
__unnamed_1:
        /*0072*/ 	.byte	0x76, 0x6f, 0x69, 0x64, 0x20, 0x63, 0x75, 0x74, 0x6c, 0x61, 0x73, 0x73, 0x3a, 0x3a, 0x67, 0x65
        /* <DEDUP_REMOVED lines=173> */
        /*0b52*/ 	.byte	0x00
.L_0:


//--------------------- .nv.shared._ZN7cutlass13device_kernelINS_4gemm6kernel13GemmUniversalIN4cute5tupleIJiiiiEEENS1_10collective13CollectiveMmaINS1_34MainloopSm90TmaGmmaWarpSpecializedILi4ENS5_IJNS4_1CILi2EEESB_NSA_ILi1EEEEEENS1_32KernelTmaWarpSpecializedPingpongEEENS5_IJNSA_ILi64EEESG_NSA_ILi128EEEEEEaNS5_IJlSC_lEEEaSJ_NS4_8TiledMMAINS4_8MMA_AtomIJNS4_4SM904GMMA26MMA_64x64x32_S32S8S8_SS_TNEEEENS4_6LayoutINS5_IJSC_SC_SC_EEENS5_IJNSA_ILi0EEESS_SS_EEEEENS5_IJNS4_10UnderscoreESV_SV_EEEEENS4_23SM90_TMA_LOAD_MULTICASTENS4_14ComposedLayoutINS4_7SwizzleILi3ELi4ELi3EEENS4_18smem_ptr_flag_bitsILi8EEENSQ_INS5_IJNSA_ILi8EEESH_EEENS5_IJSH_SC_EEEEEEEvNS4_8identityESY_S18_vS19_EENS_8epilogue10collective6detail29Sm90TmaWarpSpecializedAdapterINS1C_15DefaultEpilogueIaSJ_SJ_NS1B_6thread17LinearCombinationIaLi1EiiLNS1G_9ScaleType4KindE0ELNS_15FloatRoundStyleE2EaEENS1_15EpilogueDefaultEEEEEvvEEEEvNT_6ParamsE --------------------------
	.section	.nv.shared._ZN7cutlass13device_kernelINS_4gemm6kernel13GemmUniversalIN4cute5tupleIJiiiiEEENS1_10collective13CollectiveMmaINS1_34MainloopSm90TmaGmmaWarpSpecializedILi4ENS5_IJNS4_1CILi2EEESB_NSA_ILi1EEEEEENS1_32KernelTmaWarpSpecializedPingpongEEENS5_IJNSA_ILi64EEESG_NSA_ILi128EEEEEEaNS5_IJlSC_lEEEaSJ_NS4_8TiledMMAINS4_8MMA_AtomIJNS4_4SM904GMMA26MMA_64x64x32_S32S8S8_SS_TNEEEENS4_6LayoutINS5_IJSC_SC_SC_EEENS5_IJNSA_ILi0EEESS_SS_EEEEENS5_IJNS4_10UnderscoreESV_SV_EEEEENS4_23SM90_TMA_LOAD_MULTICASTENS4_14ComposedLayoutINS4_7SwizzleILi3ELi4ELi3EEENS4_18smem_ptr_flag_bitsILi8EEENSQ_INS5_IJNSA_ILi8EEESH_EEENS5_IJSH_SC_EEEEEEEvNS4_8identityESY_S18_vS19_EENS_8epilogue10collective6detail29Sm90TmaWarpSpecializedAdapterINS1C_15DefaultEpilogueIaSJ_SJ_NS1B_6thread17LinearCombinationIaLi1EiiLNS1G_9ScaleType4KindE0ELNS_15FloatRoundStyleE2EaEENS1_15EpilogueDefaultEEEEEvvEEEEvNT_6ParamsE,"aw",@nobits
	.sectionflags	@""
	.align	16
	.zero		1024


//--------------------- .nv.shared.reserved.0     --------------------------
	.section	.nv.shared.reserved.0,"aw",@nobits
	.weak		__nv_reservedSMEM_offset_0_alias
	.size		__nv_reservedSMEM_offset_0_alias, 0, 0
	.other		__nv_reservedSMEM_offset_0_alias,@"STO_CUDA_RESERVED_SHARED STV_DEFAULT"
__nv_reservedSMEM_offset_0_alias:
	.zero		0


//--------------------- .nv.global                --------------------------
	.section	.nv.global,"aw",@nobits
.nv.global:
	.type		_ZN39_INTERNAL_527a5824_4_k_cu_776f478b_54214cute1_E,@object
	.size		_ZN39_INTERNAL_527a5824_4_k_cu_776f478b_54214cute1_E,(_ZN39_INTERNAL_527a5824_4_k_cu_776f478b_54214cuda3std3__45__cpo6cbeginE - _ZN39_INTERNAL_527a5824_4_k_cu_776f478b_54214cute1_E)
_ZN39_INTERNAL_527a5824_4_k_cu_776f478b_54214cute1_E:
	.zero		1
	.type		_ZN39_INTERNAL_527a5824_4_k_cu_776f478b_54214cuda3std3__45__cpo6cbeginE,@object
	.size		_ZN39_INTERNAL_527a5824_4_k_cu_776f478b_54214cuda3std3__45__cpo6cbeginE,(_ZN39_INTERNAL_527a5824_4_k_cu_776f478b_54214cuda3std3__48in_placeE - _ZN39_INTERNAL_527a5824_4_k_cu_776f478b_54214cuda3std3__45__cpo6cbeginE)
_ZN39_INTERNAL_527a5824_4_k_cu_776f478b_54214cuda3std3__45__cpo6cbeginE:
	.zero		1
	.type		_ZN39_INTERNAL_527a5824_4_k_cu_776f478b_54214cuda3std3__48in_placeE,@object
	.size		_ZN39_INTERNAL_527a5824_4_k_cu_776f478b_54214cuda3std3__48in_placeE,(_ZN39_INTERNAL_527a5824_4_k_cu_776f478b_54214cuda3std6ranges3__45__cpo9iter_moveE - _ZN39_INTERNAL_527a5824_4_k_cu_776f478b_54214cuda3std3__48in_placeE)
_ZN39_INTERNAL_527a5824_4_k_cu_776f478b_54214cuda3std3__48in_placeE:
	.zero		1
	.type		_ZN39_INTERNAL_527a5824_4_k_cu_776f478b_54214cuda3std6ranges3__45__cpo9iter_moveE,@object
	.size		_ZN39_INTERNAL_527a5824_4_k_cu_776f478b_54214cuda3std6ranges3__45__cpo9iter_moveE,(_ZN39_INTERNAL_527a5824_4_k_cu_776f478b_54214cuda3std3__45__cpo5beginE - _ZN39_INTERNAL_527a5824_4_k_cu_776f478b_54214cuda3std6ranges3__45__cpo9iter_moveE)
_ZN39_INTERNAL_527a5824_4_k_cu_776f478b_54214cuda3std6ranges3__45__cpo9iter_moveE:
	.zero		1
	.type		_ZN39_INTERNAL_527a5824_4_k_cu_776f478b_54214cuda3std3__45__cpo5beginE,@object
	.size		_ZN39_INTERNAL_527a5824_4_k_cu_776f478b_54214cuda3std3__45__cpo5beginE,(_ZN39_INTERNAL_527a5824_4_k_cu_776f478b_54214cuda3std3__441_GLOBAL__N__527a5824_4_k_cu_776f478b_54216ignoreE - _ZN39_INTERNAL_527a5824_4_k_cu_776f478b_54214cuda3std3__45__cpo5beginE)
_ZN39_INTERNAL_527a5824_4_k_cu_776f478b_54214cuda3std3__45__cpo5beginE:
	.zero		1
	.type		_ZN39_INTERNAL_527a5824_4_k_cu_776f478b_54214cuda3std3__441_GLOBAL__N__527a5824_4_k_cu_776f478b_54216ignoreE,@object
	.size		_ZN39_INTERNAL_527a5824_4_k_cu_776f478b_54214cuda3std3__441_GLOBAL__N__527a5824_4_k_cu_776f478b_54216ignoreE,(_ZN39_INTERNAL_527a5824_4_k_cu_776f478b_54214cute7productE - _ZN39_INTERNAL_527a5824_4_k_cu_776f478b_54214cuda3std3__441_GLOBAL__N__527a5824_4_k_cu_776f478b_54216ignoreE)
_ZN39_INTERNAL_527a5824_4_k_cu_776f478b_54214cuda3std3__441_GLOBAL__N__527a5824_4_k_cu_776f478b_54216ignoreE:
	.zero		1
	.type		_ZN39_INTERNAL_527a5824_4_k_cu_776f478b_54214cute7productE,@object
	.size		_ZN39_INTERNAL_527a5824_4_k_cu_776f478b_54214cute7productE,(_ZN39_INTERNAL_527a5824_4_k_cu_776f478b_54214cuda3std3__45__cpo3endE - _ZN39_INTERNAL_527a5824_4_k_cu_776f478b_54214cute7productE)
_ZN39_INTERNAL_527a5824_4_k_cu_776f478b_54214cute7productE:
	.zero		1
	.type		_ZN39_INTERNAL_527a5824_4_k_cu_776f478b_54214cuda3std3__45__cpo3endE,@object
	.size		_ZN39_INTERNAL_527a5824_4_k_cu_776f478b_54214cuda3std3__45__cpo3endE,(_ZN39_INTERNAL_527a5824_4_k_cu_776f478b_54214cuda3std3__419piecewise_constructE - _ZN39_INTERNAL_527a5824_4_k_cu_776f478b_54214cuda3std3__45__cpo3endE)
_ZN39_INTERNAL_527a5824_4_k_cu_776f478b_54214cuda3std3__45__cpo3endE:
	.zero		1
	.type		_ZN39_INTERNAL_527a5824_4_k_cu_776f478b_54214cuda3std3__419piecewise_constructE,@object
	.size		_ZN39_INTERNAL_527a5824_4_k_cu_776f478b_54214cuda3std3__419piecewise_constructE,(_ZN39_INTERNAL_527a5824_4_k_cu_776f478b_54214cuda3std3__45__cpo4cendE - _ZN39_INTERNAL_527a5824_4_k_cu_776f478b_54214cuda3std3__419piecewise_constructE)
_ZN39_INTERNAL_527a5824_4_k_cu_776f478b_54214cuda3std3__419piecewise_constructE:
	.zero		1
	.type		_ZN39_INTERNAL_527a5824_4_k_cu_776f478b_54214cuda3std3__45__cpo4cendE,@object
	.size		_ZN39_INTERNAL_527a5824_4_k_cu_776f478b_54214cuda3std3__45__cpo4cendE,(_ZN39_INTERNAL_527a5824_4_k_cu_776f478b_54214cuda3std6ranges3__45__cpo4swapE - _ZN39_INTERNAL_527a5824_4_k_cu_776f478b_54214cuda3std3__45__cpo4cendE)
_ZN39_INTERNAL_527a5824_4_k_cu_776f478b_54214cuda3std3__45__cpo4cendE:
	.zero		1
	.type		_ZN39_INTERNAL_527a5824_4_k_cu_776f478b_54214cuda3std6ranges3__45__cpo4swapE,@object
	.size		_ZN39_INTERNAL_527a5824_4_k_cu_776f478b_54214cuda3std6ranges3__45__cpo4swapE,(.L_8 - _ZN39_INTERNAL_527a5824_4_k_cu_776f478b_54214cuda3std6ranges3__45__cpo4swapE)
_ZN39_INTERNAL_527a5824_4_k_cu_776f478b_54214cuda3std6ranges3__45__cpo4swapE:
	.zero		1
.L_8:


//--------------------- .nv.constant0._ZN7cutlass13device_kernelINS_4gemm6kernel13GemmUniversalIN4cute5tupleIJiiiiEEENS1_10collective13CollectiveMmaINS1_34MainloopSm90TmaGmmaWarpSpecializedILi4ENS5_IJNS4_1CILi2EEESB_NSA_ILi1EEEEEENS1_32KernelTmaWarpSpecializedPingpongEEENS5_IJNSA_ILi64EEESG_NSA_ILi128EEEEEEaNS5_IJlSC_lEEEaSJ_NS4_8TiledMMAINS4_8MMA_AtomIJNS4_4SM904GMMA26MMA_64x64x32_S32S8S8_SS_TNEEEENS4_6LayoutINS5_IJSC_SC_SC_EEENS5_IJNSA_ILi0EEESS_SS_EEEEENS5_IJNS4_10UnderscoreESV_SV_EEEEENS4_23SM90_TMA_LOAD_MULTICASTENS4_14ComposedLayoutINS4_7SwizzleILi3ELi4ELi3EEENS4_18smem_ptr_flag_bitsILi8EEENSQ_INS5_IJNSA_ILi8EEESH_EEENS5_IJSH_SC_EEEEEEEvNS4_8identityESY_S18_vS19_EENS_8epilogue10collective6detail29Sm90TmaWarpSpecializedAdapterINS1C_15DefaultEpilogueIaSJ_SJ_NS1B_6thread17LinearCombinationIaLi1EiiLNS1G_9ScaleType4KindE0ELNS_15FloatRoundStyleE2EaEENS1_15EpilogueDefaultEEEEEvvEEEEvNT_6ParamsE --------------------------
	.section	.nv.constant0._ZN7cutlass13device_kernelINS_4gemm6kernel13GemmUniversalIN4cute5tupleIJiiiiEEENS1_10collective13CollectiveMmaINS1_34MainloopSm90TmaGmmaWarpSpecializedILi4ENS5_IJNS4_1CILi2EEESB_NSA_ILi1EEEEEENS1_32KernelTmaWarpSpecializedPingpongEEENS5_IJNSA_ILi64EEESG_NSA_ILi128EEEEEEaNS5_IJlSC_lEEEaSJ_NS4_8TiledMMAINS4_8MMA_AtomIJNS4_4SM904GMMA26MMA_64x64x32_S32S8S8_SS_TNEEEENS4_6LayoutINS5_IJSC_SC_SC_EEENS5_IJNSA_ILi0EEESS_SS_EEEEENS5_IJNS4_10UnderscoreESV_SV_EEEEENS4_23SM90_TMA_LOAD_MULTICASTENS4_14ComposedLayoutINS4_7SwizzleILi3ELi4ELi3EEENS4_18smem_ptr_flag_bitsILi8EEENSQ_INS5_IJNSA_ILi8EEESH_EEENS5_IJSH_SC_EEEEEEEvNS4_8identityESY_S18_vS19_EENS_8epilogue10collective6detail29Sm90TmaWarpSpecializedAdapterINS1C_15DefaultEpilogueIaSJ_SJ_NS1B_6thread17LinearCombinationIaLi1EiiLNS1G_9ScaleType4KindE0ELNS_15FloatRoundStyleE2EaEENS1_15EpilogueDefaultEEEEEvvEEEEvNT_6ParamsE,"a",@progbits
	.sectionflags	@""
	.align	4
.nv.constant0._ZN7cutlass13device_kernelINS_4gemm6kernel13GemmUniversalIN4cute5tupleIJiiiiEEENS1_10collective13CollectiveMmaINS1_34MainloopSm90TmaGmmaWarpSpecializedILi4ENS5_IJNS4_1CILi2EEESB_NSA_ILi1EEEEEENS1_32KernelTmaWarpSpecializedPingpongEEENS5_IJNSA_ILi64EEESG_NSA_ILi128EEEEEEaNS5_IJlSC_lEEEaSJ_NS4_8TiledMMAINS4_8MMA_AtomIJNS4_4SM904GMMA26MMA_64x64x32_S32S8S8_SS_TNEEEENS4_6LayoutINS5_IJSC_SC_SC_EEENS5_IJNSA_ILi0EEESS_SS_EEEEENS5_IJNS4_10UnderscoreESV_SV_EEEEENS4_23SM90_TMA_LOAD_MULTICASTENS4_14ComposedLayoutINS4_7SwizzleILi3ELi4ELi3EEENS4_18smem_ptr_flag_bitsILi8EEENSQ_INS5_IJNSA_ILi8EEESH_EEENS5_IJSH_SC_EEEEEEEvNS4_8identityESY_S18_vS19_EENS_8epilogue10collective6detail29Sm90TmaWarpSpecializedAdapterINS1C_15DefaultEpilogueIaSJ_SJ_NS1B_6thread17LinearCombinationIaLi1EiiLNS1G_9ScaleType4KindE0ELNS_15FloatRoundStyleE2EaEENS1_15EpilogueDefaultEEEEEvvEEEEvNT_6ParamsE:
	.zero		1664


//--------------------- SYMBOLS --------------------------

	.type		.nv.reservedSmem.offset0,@object
	.size		.nv.reservedSmem.offset0,0x4
	.type		__assertfail,@function
